	.target	sm_100a

	.elftype	@"ET_EXEC"


//--------------------- .note.nv.tkinfo           --------------------------
	.section	.note.nv.tkinfo,"",@"SHT_NOTE"
	.sectionflags	@"SHF_NOTE_NV_TKINFO"
	.tkinfo
        /*0018*/ 	.word	0x00000002
        /*0030*/ 	.string	""
        /*0030*/ 	.string	"ptxas"
        /*0030*/ 	.string	"Cuda compilation tools, release 13.0, V13.0.88"
        /*0030*/ 	.string	"Build cuda_13.0.r13.0/compiler.36424714_0"
        /*0030*/ 	.string	"-arch sm_100a -m 64 "



//--------------------- .note.nv.cuinfo           --------------------------
	.section	.note.nv.cuinfo,"",@"SHT_NOTE"
	.sectionflags	@"SHF_NOTE_NV_CUINFO"
        /*0018*/ 	.short	0x0002
        /*001a*/ 	.short	0x0064
        /*001c*/ 	.short	0x0082
	.zero		2


//--------------------- .nv.info                  --------------------------
	.section	.nv.info,"",@"SHT_CUDA_INFO"
	.align	4


	//----- nvinfo : EIATTR_REGCOUNT
	.align		4
        /*0000*/ 	.byte	0x04, 0x2f
        /*0002*/ 	.short	(.L_19 - .L_18)
	.align		4
.L_18:
        /*0004*/ 	.word	index@(_ZN7cutlass13device_kernelINS_4gemm6kernel13GemmUniversalIN4cute5tupleIJiiiiEEENS1_10collective13CollectiveMmaINS1_35MainloopSm100TmaUmmaWarpSpecializedILi4ELi2ELi4ENS5_IJNS4_1CILi2EEESB_NSA_ILi1EEEEEEEENS5_IJNSA_ILi256EEENSA_ILi128EEENSA_ILi32EEEEEEaNS5_IJlSC_lEEEaSJ_NS4_8TiledMMAINS4_8MMA_AtomIJNS4_21SM100_MMA_S8_2x1SM_SSIaaiLi256ELi128ELNS4_4UMMA5MajorE0ELSO_0ELNSN_8SaturateE0EEEEEENS4_6LayoutINS5_IJSC_SC_SC_EEENS5_IJNSA_ILi0EEESU_SU_EEEEENS5_IJNS4_10UnderscoreESX_SX_EEEEENS4_28SM100_TMA_2SM_LOAD_MULTICASTENS4_14ComposedLayoutINS4_7SwizzleILi1ELi4ELi3EEENS4_18smem_ptr_flag_bitsILi8EEENSS_INS5_IJNSA_ILi8EEESH_EEENS5_IJSH_SC_EEEEEEEvNS4_8identityENS4_18SM100_TMA_2SM_LOADES1A_vS1B_EENS_8epilogue10collective18CollectiveEpilogueINS1E_23Sm100TmaWarpSpecializedILi2ELi2ELi64ELb0ELb0EEEJNS5_IJSG_SG_SH_EEENS5_IJNSS_ISG_SC_EENSS_INSA_ILi64EEESC_EEEEEaSJ_aSJ_NS1E_6fusion15FusionCallbacksIS1I_NS1O_17LinearCombinationIaiaiLNS_15FloatRoundStyleE2EEES1J_S1N_JEEENS4_5SM1004TMEM4LOAD26SM100_TMEM_LOAD_32dp32b64xENS4_13SM90_TMA_LOADENS11_INS12_ILi2ELi4ELi3EEES15_NSS_INS5_IJS16_S1L_EEENS5_IJS1L_SC_EEEEEEENS4_39AutoVectorizingCopyWithAssumedAlignmentILi128EEENS4_14SM90_TMA_STOREES23_S25_S25_EEEvvEEEEvNT_6ParamsE)
        /*0008*/ 	.word	0x000000a2


	//----- nvinfo : EIATTR_FRAME_SIZE
	.align		4
.L_19:
        /*000c*/ 	.byte	0x04, 0x11
        /*000e*/ 	.short	(.L_21 - .L_20)
	.align		4
.L_20:
        /*0010*/ 	.word	index@($__internal_2_$__cuda_sm10x_tcgen05_guardrail_trap_unallocated_columns_being_dealloced)
        /*0014*/ 	.word	0x00000000


	//----- nvinfo : EIATTR_FRAME_SIZE
	.align		4
.L_21:
        /*0018*/ 	.byte	0x04, 0x11
        /*001a*/ 	.short	(.L_23 - .L_22)
	.align		4
.L_22:
        /*001c*/ 	.word	index@($__internal_1_$__cuda_sm10x_tcgen05_guardrail_trap_phase_invalid_during_alloc)
        /*0020*/ 	.word	0x00000000


	//----- nvinfo : EIATTR_FRAME_SIZE
	.align		4
.L_23:
        /*0024*/ 	.byte	0x04, 0x11
        /*0026*/ 	.short	(.L_25 - .L_24)
	.align		4
.L_24:
        /*0028*/ 	.word	index@($__internal_0_$__cuda_sm10x_tcgen05_guardrail_trap_col_being_dealloced_not_returned_by_alloc)
        /*002c*/ 	.word	0x00000000


	//----- nvinfo : EIATTR_FRAME_SIZE
	.align		4
.L_25:
        /*0030*/ 	.byte	0x04, 0x11
        /*0032*/ 	.short	(.L_27 - .L_26)
	.align		4
.L_26:
        /*0034*/ 	.word	index@(_ZN7cutlass13device_kernelINS_4gemm6kernel13GemmUniversalIN4cute5tupleIJiiiiEEENS1_10collective13CollectiveMmaINS1_35MainloopSm100TmaUmmaWarpSpecializedILi4ELi2ELi4ENS5_IJNS4_1CILi2EEESB_NSA_ILi1EEEEEEEENS5_IJNSA_ILi256EEENSA_ILi128EEENSA_ILi32EEEEEEaNS5_IJlSC_lEEEaSJ_NS4_8TiledMMAINS4_8MMA_AtomIJNS4_21SM100_MMA_S8_2x1SM_SSIaaiLi256ELi128ELNS4_4UMMA5MajorE0ELSO_0ELNSN_8SaturateE0EEEEEENS4_6LayoutINS5_IJSC_SC_SC_EEENS5_IJNSA_ILi0EEESU_SU_EEEEENS5_IJNS4_10UnderscoreESX_SX_EEEEENS4_28SM100_TMA_2SM_LOAD_MULTICASTENS4_14ComposedLayoutINS4_7SwizzleILi1ELi4ELi3EEENS4_18smem_ptr_flag_bitsILi8EEENSS_INS5_IJNSA_ILi8EEESH_EEENS5_IJSH_SC_EEEEEEEvNS4_8identityENS4_18SM100_TMA_2SM_LOADES1A_vS1B_EENS_8epilogue10collective18CollectiveEpilogueINS1E_23Sm100TmaWarpSpecializedILi2ELi2ELi64ELb0ELb0EEEJNS5_IJSG_SG_SH_EEENS5_IJNSS_ISG_SC_EENSS_INSA_ILi64EEESC_EEEEEaSJ_aSJ_NS1E_6fusion15FusionCallbacksIS1I_NS1O_17LinearCombinationIaiaiLNS_15FloatRoundStyleE2EEES1J_S1N_JEEENS4_5SM1004TMEM4LOAD26SM100_TMEM_LOAD_32dp32b64xENS4_13SM90_TMA_LOADENS11_INS12_ILi2ELi4ELi3EEES15_NSS_INS5_IJS16_S1L_EEENS5_IJS1L_SC_EEEEEEENS4_39AutoVectorizingCopyWithAssumedAlignmentILi128EEENS4_14SM90_TMA_STOREES23_S25_S25_EEEvvEEEEvNT_6ParamsE)
        /*0038*/ 	.word	0x00000000


	//----- nvinfo : EIATTR_MIN_STACK_SIZE
	.align		4
.L_27:
        /*003c*/ 	.byte	0x04, 0x12
        /*003e*/ 	.short	(.L_29 - .L_28)
	.align		4
.L_28:
        /*0040*/ 	.word	index@(_ZN7cutlass13device_kernelINS_4gemm6kernel13GemmUniversalIN4cute5tupleIJiiiiEEENS1_10collective13CollectiveMmaINS1_35MainloopSm100TmaUmmaWarpSpecializedILi4ELi2ELi4ENS5_IJNS4_1CILi2EEESB_NSA_ILi1EEEEEEEENS5_IJNSA_ILi256EEENSA_ILi128EEENSA_ILi32EEEEEEaNS5_IJlSC_lEEEaSJ_NS4_8TiledMMAINS4_8MMA_AtomIJNS4_21SM100_MMA_S8_2x1SM_SSIaaiLi256ELi128ELNS4_4UMMA5MajorE0ELSO_0ELNSN_8SaturateE0EEEEEENS4_6LayoutINS5_IJSC_SC_SC_EEENS5_IJNSA_ILi0EEESU_SU_EEEEENS5_IJNS4_10UnderscoreESX_SX_EEEEENS4_28SM100_TMA_2SM_LOAD_MULTICASTENS4_14ComposedLayoutINS4_7SwizzleILi1ELi4ELi3EEENS4_18smem_ptr_flag_bitsILi8EEENSS_INS5_IJNSA_ILi8EEESH_EEENS5_IJSH_SC_EEEEEEEvNS4_8identityENS4_18SM100_TMA_2SM_LOADES1A_vS1B_EENS_8epilogue10collective18CollectiveEpilogueINS1E_23Sm100TmaWarpSpecializedILi2ELi2ELi64ELb0ELb0EEEJNS5_IJSG_SG_SH_EEENS5_IJNSS_ISG_SC_EENSS_INSA_ILi64EEESC_EEEEEaSJ_aSJ_NS1E_6fusion15FusionCallbacksIS1I_NS1O_17LinearCombinationIaiaiLNS_15FloatRoundStyleE2EEES1J_S1N_JEEENS4_5SM1004TMEM4LOAD26SM100_TMEM_LOAD_32dp32b64xENS4_13SM90_TMA_LOADENS11_INS12_ILi2ELi4ELi3EEES15_NSS_INS5_IJS16_S1L_EEENS5_IJS1L_SC_EEEEEEENS4_39AutoVectorizingCopyWithAssumedAlignmentILi128EEENS4_14SM90_TMA_STOREES23_S25_S25_EEEvvEEEEvNT_6ParamsE)
        /*0044*/ 	.word	0x00000000
.L_29:


//--------------------- .nv.compat                --------------------------
	.section	.nv.compat,"",@"SHT_CUDA_COMPAT_INFO"
	.align	4
        /*0000*/ 	.byte	0x02, 0x09, 0x01, 0x00, 0x02, 0x02, 0x03, 0x00, 0x02, 0x05, 0x06, 0x00, 0x03, 0x07, 0x01, 0x01
        /*0010*/ 	.byte	0x02, 0x03, 0x01, 0x00, 0x02, 0x06, 0x01, 0x00, 0x04, 0x0b, 0x08, 0x00, 0x01, 0x00, 0x00, 0x00
        /*0020*/ 	.byte	0x00, 0x00, 0x00, 0x00


//--------------------- .nv.info._ZN7cutlass13device_kernelINS_4gemm6kernel13GemmUniversalIN4cute5tupleIJiiiiEEENS1_10collective13CollectiveMmaINS1_35MainloopSm100TmaUmmaWarpSpecializedILi4ELi2ELi4ENS5_IJNS4_1CILi2EEESB_NSA_ILi1EEEEEEEENS5_IJNSA_ILi256EEENSA_ILi128EEENSA_ILi32EEEEEEaNS5_IJlSC_lEEEaSJ_NS4_8TiledMMAINS4_8MMA_AtomIJNS4_21SM100_MMA_S8_2x1SM_SSIaaiLi256ELi128ELNS4_4UMMA5MajorE0ELSO_0ELNSN_8SaturateE0EEEEEENS4_6LayoutINS5_IJSC_SC_SC_EEENS5_IJNSA_ILi0EEESU_SU_EEEEENS5_IJNS4_10UnderscoreESX_SX_EEEEENS4_28SM100_TMA_2SM_LOAD_MULTICASTENS4_14ComposedLayoutINS4_7SwizzleILi1ELi4ELi3EEENS4_18smem_ptr_flag_bitsILi8EEENSS_INS5_IJNSA_ILi8EEESH_EEENS5_IJSH_SC_EEEEEEEvNS4_8identityENS4_18SM100_TMA_2SM_LOADES1A_vS1B_EENS_8epilogue10collective18CollectiveEpilogueINS1E_23Sm100TmaWarpSpecializedILi2ELi2ELi64ELb0ELb0EEEJNS5_IJSG_SG_SH_EEENS5_IJNSS_ISG_SC_EENSS_INSA_ILi64EEESC_EEEEEaSJ_aSJ_NS1E_6fusion15FusionCallbacksIS1I_NS1O_17LinearCombinationIaiaiLNS_15FloatRoundStyleE2EEES1J_S1N_JEEENS4_5SM1004TMEM4LOAD26SM100_TMEM_LOAD_32dp32b64xENS4_13SM90_TMA_LOADENS11_INS12_ILi2ELi4ELi3EEES15_NSS_INS5_IJS16_S1L_EEENS5_IJS1L_SC_EEEEEEENS4_39AutoVectorizingCopyWithAssumedAlignmentILi128EEENS4_14SM90_TMA_STOREES23_S25_S25_EEEvvEEEEvNT_6ParamsE --------------------------
	.section	.nv.info._ZN7cutlass13device_kernelINS_4gemm6kernel13GemmUniversalIN4cute5tupleIJiiiiEEENS1_10collective13CollectiveMmaINS1_35MainloopSm100TmaUmmaWarpSpecializedILi4ELi2ELi4ENS5_IJNS4_1CILi2EEESB_NSA_ILi1EEEEEEEENS5_IJNSA_ILi256EEENSA_ILi128EEENSA_ILi32EEEEEEaNS5_IJlSC_lEEEaSJ_NS4_8TiledMMAINS4_8MMA_AtomIJNS4_21SM100_MMA_S8_2x1SM_SSIaaiLi256ELi128ELNS4_4UMMA5MajorE0ELSO_0ELNSN_8SaturateE0EEEEEENS4_6LayoutINS5_IJSC_SC_SC_EEENS5_IJNSA_ILi0EEESU_SU_EEEEENS5_IJNS4_10UnderscoreESX_SX_EEEEENS4_28SM100_TMA_2SM_LOAD_MULTICASTENS4_14ComposedLayoutINS4_7SwizzleILi1ELi4ELi3EEENS4_18smem_ptr_flag_bitsILi8EEENSS_INS5_IJNSA_ILi8EEESH_EEENS5_IJSH_SC_EEEEEEEvNS4_8identityENS4_18SM100_TMA_2SM_LOADES1A_vS1B_EENS_8epilogue10collective18CollectiveEpilogueINS1E_23Sm100TmaWarpSpecializedILi2ELi2ELi64ELb0ELb0EEEJNS5_IJSG_SG_SH_EEENS5_IJNSS_ISG_SC_EENSS_INSA_ILi64EEESC_EEEEEaSJ_aSJ_NS1E_6fusion15FusionCallbacksIS1I_NS1O_17LinearCombinationIaiaiLNS_15FloatRoundStyleE2EEES1J_S1N_JEEENS4_5SM1004TMEM4LOAD26SM100_TMEM_LOAD_32dp32b64xENS4_13SM90_TMA_LOADENS11_INS12_ILi2ELi4ELi3EEES15_NSS_INS5_IJS16_S1L_EEENS5_IJS1L_SC_EEEEEEENS4_39AutoVectorizingCopyWithAssumedAlignmentILi128EEENS4_14SM90_TMA_STOREES23_S25_S25_EEEvvEEEEvNT_6ParamsE,"",@"SHT_CUDA_INFO"
	.sectionflags	@""
	.align	4


	//----- nvinfo : EIATTR_CUDA_API_VERSION
	.align		4
        /*0000*/ 	.byte	0x04, 0x37
        /*0002*/ 	.short	(.L_31 - .L_30)
.L_30:
        /*0004*/ 	.word	0x00000082


	//----- nvinfo : EIATTR_KPARAM_INFO
	.align		4
.L_31:
        /*0008*/ 	.byte	0x04, 0x17
        /*000a*/ 	.short	(.L_33 - .L_32)
.L_32:
        /*000c*/ 	.word	0x00000000
        /*0010*/ 	.short	0x0000
        /*0012*/ 	.short	0x0000
        /*0014*/ 	.byte	0x00, 0xf0, 0x01, 0x20


	//----- nvinfo : EIATTR_AT_ENTRY_FRAGMENTS
	.align		4
.L_33:
        /*0018*/ 	.byte	0x04, 0x4f
        /*001a*/ 	.short	(.L_35 - .L_34)


	//   ....[0]....
.L_34:
        /*001c*/ 	.word	0x00000007


	//----- nvinfo : EIATTR_RESERVED_SMEM_USED
	.align		4
.L_35:
        /*0020*/ 	.byte	0x01, 0x41
	.zero		2


	//----- nvinfo : EIATTR_SPARSE_MMA_MASK
	.align		4
        /*0024*/ 	.byte	0x03, 0x50
        /*0026*/ 	.short	0x0000


	//----- nvinfo : EIATTR_TCGEN05_2CTA_USED
	.align		4
        /*0028*/ 	.byte	0x01, 0x52
	.zero		2


	//----- nvinfo : EIATTR_MAXREG_COUNT
	.align		4
        /*002c*/ 	.byte	0x03, 0x1b
        /*002e*/ 	.short	0x00ff


	//----- nvinfo : EIATTR_NUM_BARRIERS
	.align		4
        /*0030*/ 	.byte	0x02, 0x4c
        /*0032*/ 	.byte	0x07
	.zero		1


	//----- nvinfo : EIATTR_EXTERNS
	.align		4
        /*0034*/ 	.byte	0x04, 0x0f
        /*0036*/ 	.short	(.L_37 - .L_36)


	//   ....[0]....
	.align		4
.L_36:
        /*0038*/ 	.word	index@(__assertfail)


	//----- nvinfo : EIATTR_MERCURY_ISA_VERSION
	.align		4
.L_37:
        /*003c*/ 	.byte	0x03, 0x5f
        /*003e*/ 	.short	0x0101


	//----- nvinfo : EIATTR_INT_WARP_WIDE_INSTR_OFFSETS
	.align		4
        /*0040*/ 	.byte	0x04, 0x31
        /*0042*/ 	.short	(.L_39 - .L_38)


	//   ....[0]....
.L_38:
        /*0044*/ 	.word	0x00000d30


	//   ....[1]....
        /*0048*/ 	.word	0x00000dd0


	//   ....[2]....
        /*004c*/ 	.word	0x00004150


	//   ....[3]....
        /*0050*/ 	.word	0x00004170


	//   ....[4]....
        /*0054*/ 	.word	0x000041a0


	//   ....[5]....
        /*0058*/ 	.word	0x00004cc0


	//   ....[6]....
        /*005c*/ 	.word	0x00004d30


	//   ....[7]....
        /*0060*/ 	.word	0x00004e10


	//   ....[8]....
        /*0064*/ 	.word	0x00004ec0


	//----- nvinfo : EIATTR_COOP_GROUP_MASK_REGIDS
	.align		4
.L_39:
        /*0068*/ 	.byte	0x04, 0x29
        /*006a*/ 	.short	(.L_41 - .L_40)


	//   ....[0]....
.L_40:
        /*006c*/ 	.word	0xffffffff


	//   ....[1]....
        /*0070*/ 	.word	0xffffffff


	//   ....[2]....
        /*0074*/ 	.word	0xffffffff


	//   ....[3]....
        /*0078*/ 	.word	0xffffffff


	//   ....[4]....
        /*007c*/ 	.word	0xffffffff


	//   ....[5]....
        /*0080*/ 	.word	0xffffffff


	//   ....[6]....
        /*0084*/ 	.word	0xffffffff


	//   ....[7]....
        /*0088*/ 	.word	0xffffffff


	//   ....[8]....
        /*008c*/ 	.word	0xffffffff


	//   ....[9]....
        /*0090*/ 	.word	0xffffffff


	//   ....[10]....
        /*0094*/ 	.word	0xffffffff


	//   ....[11]....
        /*0098*/ 	.word	0xffffffff


	//   ....[12]....
        /*009c*/ 	.word	0xffffffff


	//   ....[13]....
        /*00a0*/ 	.word	0xffffffff


	//----- nvinfo : EIATTR_COOP_GROUP_INSTR_OFFSETS
	.align		4
.L_41:
        /*00a4*/ 	.byte	0x04, 0x28
        /*00a6*/ 	.short	(.L_43 - .L_42)


	//   ....[0]....
.L_42:
        /*00a8*/ 	.word	0x000000b0


	//   ....[1]....
        /*00ac*/ 	.word	0x00000520


	//   ....[2]....
        /*00b0*/ 	.word	0x000006e0


	//   ....[3]....
        /*00b4*/ 	.word	0x00000830


	//   ....[4]....
        /*00b8*/ 	.word	0x00000920


	//   ....[5]....
        /*00bc*/ 	.word	0x00000a80


	//   ....[6]....
        /*00c0*/ 	.word	0x00000c10


	//   ....[7]....
        /*00c4*/ 	.word	0x00000e50


	//   ....[8]....
        /*00c8*/ 	.word	0x000021d0


	//   ....[9]....
        /*00cc*/ 	.word	0x00003080


	//   ....[10]....
        /*00d0*/ 	.word	0x00003550


	//   ....[11]....
        /*00d4*/ 	.word	0x00003580


	//   ....[12]....
        /*00d8*/ 	.word	0x00004050


	//   ....[13]....
        /*00dc*/ 	.word	0x00004260


	//----- nvinfo : EIATTR_VRC_CTA_INIT_COUNT
	.align		4
.L_43:
        /*00e0*/ 	.byte	0x02, 0x4a
        /*00e2*/ 	.byte	0x80
	.zero		1


	//----- nvinfo : EIATTR_SYSCALL_OFFSETS
	.align		4
        /*00e4*/ 	.byte	0x04, 0x46
        /*00e6*/ 	.short	(.L_45 - .L_44)


	//   ....[0]....
.L_44:
        /*00e8*/ 	.word	0x00005ab0


	//   ....[1]....
        /*00ec*/ 	.word	0x00005bf0


	//   ....[2]....
        /*00f0*/ 	.word	0x00006480


	//   ....[3]....
        /*00f4*/ 	.word	0x00007a80


	//----- nvinfo : EIATTR_MBARRIER_INSTR_OFFSETS
	.align		4
.L_45:
        /*00f8*/ 	.byte	0x04, 0x39
        /*00fa*/ 	.short	(.L_47 - .L_46)


	//   ....[0]....
.L_46:
        /*00fc*/ 	.word	0x00000650
        /*0100*/ 	.word	0x000000ff
        /*0104*/ 	.word	0x00000000
        /*0108*/ 	.short	0x0100
        /*010a*/ 	.byte	0x04
	.zero		1


	//   ....[1]....
        /*010c*/ 	.word	0x00000660
        /*0110*/ 	.word	0x000000ff
        /*0114*/ 	.word	0x00000020
        /*0118*/ 	.short	0x0100
        /*011a*/ 	.byte	0x04
	.zero		1


	//   ....[2]....
        /*011c*/ 	.word	0x00000670
        /*0120*/ 	.word	0x000000ff
        /*0124*/ 	.word	0x00000008
        /*0128*/ 	.short	0x0100
        /*012a*/ 	.byte	0x04
	.zero		1


	//   ....[3]....
        /*012c*/ 	.word	0x00000680
        /*0130*/ 	.word	0x000000ff
        /*0134*/ 	.word	0x00000028
        /*0138*/ 	.short	0x0100
        /*013a*/ 	.byte	0x04
	.zero		1


	//   ....[4]....
        /*013c*/ 	.word	0x00000690
        /*0140*/ 	.word	0x000000ff
        /*0144*/ 	.word	0x00000010
        /*0148*/ 	.short	0x0100
        /*014a*/ 	.byte	0x04
	.zero		1


	//   ....[5]....
        /*014c*/ 	.word	0x000006a0
        /*0150*/ 	.word	0x000000ff
        /*0154*/ 	.word	0x00000030
        /*0158*/ 	.short	0x0100
        /*015a*/ 	.byte	0x04
	.zero		1


	//   ....[6]....
        /*015c*/ 	.word	0x000006b0
        /*0160*/ 	.word	0x000000ff
        /*0164*/ 	.word	0x00000018
        /*0168*/ 	.short	0x0100
        /*016a*/ 	.byte	0x04
	.zero		1


	//   ....[7]....
        /*016c*/ 	.word	0x000006c0
        /*0170*/ 	.word	0x000000ff
        /*0174*/ 	.word	0x00000038
        /*0178*/ 	.short	0x0100
        /*017a*/ 	.byte	0x04
	.zero		1


	//   ....[8]....
        /*017c*/ 	.word	0x000007e0
        /*0180*/ 	.word	0x000000ff
        /*0184*/ 	.word	0x00000040
        /*0188*/ 	.short	0x0100
        /*018a*/ 	.byte	0x04
	.zero		1


	//   ....[9]....
        /*018c*/ 	.word	0x000007f0
        /*0190*/ 	.word	0x000000ff
        /*0194*/ 	.word	0x00000050
        /*0198*/ 	.short	0x0100
        /*019a*/ 	.byte	0x04
	.zero		1


	//   ....[10]....
        /*019c*/ 	.word	0x00000800
        /*01a0*/ 	.word	0x000000ff
        /*01a4*/ 	.word	0x00000048
        /*01a8*/ 	.short	0x0100
        /*01aa*/ 	.byte	0x04
	.zero		1


	//   ....[11]....
        /*01ac*/ 	.word	0x00000810
        /*01b0*/ 	.word	0x000000ff
        /*01b4*/ 	.word	0x00000058
        /*01b8*/ 	.short	0x0100
        /*01ba*/ 	.byte	0x04
	.zero		1


	//   ....[12]....
        /*01bc*/ 	.word	0x000008f0
        /*01c0*/ 	.word	0x000000ff
        /*01c4*/ 	.word	0x00000060
        /*01c8*/ 	.short	0x0100
        /*01ca*/ 	.byte	0x06
	.zero		1


	//   ....[13]....
        /*01cc*/ 	.word	0x00000900
        /*01d0*/ 	.word	0x000000ff
        /*01d4*/ 	.word	0x00000068
        /*01d8*/ 	.short	0x0100
        /*01da*/ 	.byte	0x06
	.zero		1


	//   ....[14]....
        /*01dc*/ 	.word	0x00000a30
        /*01e0*/ 	.word	0x000000ff
        /*01e4*/ 	.word	0x00000070
        /*01e8*/ 	.short	0x0100
        /*01ea*/ 	.byte	0x06
	.zero		1


	//   ....[15]....
        /*01ec*/ 	.word	0x00000a40
        /*01f0*/ 	.word	0x000000ff
        /*01f4*/ 	.word	0x00000080
        /*01f8*/ 	.short	0x0100
        /*01fa*/ 	.byte	0x06
	.zero		1


	//   ....[16]....
        /*01fc*/ 	.word	0x00000a50
        /*0200*/ 	.word	0x000000ff
        /*0204*/ 	.word	0x00000078
        /*0208*/ 	.short	0x0100
        /*020a*/ 	.byte	0x06
	.zero		1


	//   ....[17]....
        /*020c*/ 	.word	0x00000a60
        /*0210*/ 	.word	0x000000ff
        /*0214*/ 	.word	0x00000088
        /*0218*/ 	.short	0x0100
        /*021a*/ 	.byte	0x06
	.zero		1


	//   ....[18]....
        /*021c*/ 	.word	0x00000b80
        /*0220*/ 	.word	0x000000ff
        /*0224*/ 	.word	0x00000090
        /*0228*/ 	.short	0x0100
        /*022a*/ 	.byte	0x04
	.zero		1


	//   ....[19]....
        /*022c*/ 	.word	0x00000b90
        /*0230*/ 	.word	0x000000ff
        /*0234*/ 	.word	0x000000b0
        /*0238*/ 	.short	0x0100
        /*023a*/ 	.byte	0x04
	.zero		1


	//   ....[20]....
        /*023c*/ 	.word	0x00000ba0
        /*0240*/ 	.word	0x000000ff
        /*0244*/ 	.word	0x00000098
        /*0248*/ 	.short	0x0100
        /*024a*/ 	.byte	0x04
	.zero		1


	//   ....[21]....
        /*024c*/ 	.word	0x00000bb0
        /*0250*/ 	.word	0x000000ff
        /*0254*/ 	.word	0x000000b8
        /*0258*/ 	.short	0x0100
        /*025a*/ 	.byte	0x04
	.zero		1


	//   ....[22]....
        /*025c*/ 	.word	0x00000bc0
        /*0260*/ 	.word	0x000000ff
        /*0264*/ 	.word	0x000000a0
        /*0268*/ 	.short	0x0100
        /*026a*/ 	.byte	0x04
	.zero		1


	//   ....[23]....
        /*026c*/ 	.word	0x00000bd0
        /*0270*/ 	.word	0x000000ff
        /*0274*/ 	.word	0x000000c0
        /*0278*/ 	.short	0x0100
        /*027a*/ 	.byte	0x04
	.zero		1


	//   ....[24]....
        /*027c*/ 	.word	0x00000be0
        /*0280*/ 	.word	0x000000ff
        /*0284*/ 	.word	0x000000a8
        /*0288*/ 	.short	0x0100
        /*028a*/ 	.byte	0x04
	.zero		1


	//   ....[25]....
        /*028c*/ 	.word	0x00000bf0
        /*0290*/ 	.word	0x000000ff
        /*0294*/ 	.word	0x000000c8
        /*0298*/ 	.short	0x0100
        /*029a*/ 	.byte	0x04
	.zero		1


	//   ....[26]....
        /*029c*/ 	.word	0x00000ce0
        /*02a0*/ 	.word	0x000000ff
        /*02a4*/ 	.word	0x000000d0
        /*02a8*/ 	.short	0x0100
        /*02aa*/ 	.byte	0x04
	.zero		1


	//   ....[27]....
        /*02ac*/ 	.word	0x00000cf0
        /*02b0*/ 	.word	0x000000ff
        /*02b4*/ 	.word	0x000000e0
        /*02b8*/ 	.short	0x0100
        /*02ba*/ 	.byte	0x04
	.zero		1


	//   ....[28]....
        /*02bc*/ 	.word	0x00000d00
        /*02c0*/ 	.word	0x000000ff
        /*02c4*/ 	.word	0x000000d8
        /*02c8*/ 	.short	0x0100
        /*02ca*/ 	.byte	0x04
	.zero		1


	//   ....[29]....
        /*02cc*/ 	.word	0x00000d10
        /*02d0*/ 	.word	0x000000ff
        /*02d4*/ 	.word	0x000000e8
        /*02d8*/ 	.short	0x0100
        /*02da*/ 	.byte	0x04
	.zero		1


	//   ....[30]....
        /*02dc*/ 	.word	0x00000e10
        /*02e0*/ 	.word	0x000000ff
        /*02e4*/ 	.word	0x000000f0
        /*02e8*/ 	.short	0x0100
        /*02ea*/ 	.byte	0x06
	.zero		1


	//   ....[31]....
        /*02ec*/ 	.word	0x000019f0
        /*02f0*/ 	.word	0x00000003
        /*02f4*/ 	.word	0x000000e0
        /*02f8*/ 	.short	0x010a
        /*02fa*/ 	.byte	0xff
	.zero		1


	//   ....[32]....
        /*02fc*/ 	.word	0x00001a20
        /*0300*/ 	.word	0x00000003
        /*0304*/ 	.word	0x000000d0
        /*0308*/ 	.short	0x0101
        /*030a*/ 	.byte	0xff
	.zero		1


	//   ....[33]....
        /*030c*/ 	.word	0x00001ae0
        /*0310*/ 	.word	0x000000ff
        /*0314*/ 	.word	0x00000020
        /*0318*/ 	.short	0x010a
        /*031a*/ 	.byte	0x04
	.zero		1


	//   ....[34]....
        /*031c*/ 	.word	0x00001bb0
        /*0320*/ 	.word	0x000000ff
        /*0324*/ 	.word	0x00000020
        /*0328*/ 	.short	0x010a
        /*032a*/ 	.byte	0x21
	.zero		1


	//   ....[35]....
        /*032c*/ 	.word	0x00001d70
        /*0330*/ 	.word	0x000000ff
        /*0334*/ 	.word	0x00000020
        /*0338*/ 	.short	0x010a
        /*033a*/ 	.byte	0x07
	.zero		1


	//   ....[36]....
        /*033c*/ 	.word	0x00001e70
        /*0340*/ 	.word	0x000000ff
        /*0344*/ 	.word	0x00000068
        /*0348*/ 	.short	0x0101
        /*034a*/ 	.byte	0x06
	.zero		1


	//   ....[37]....
        /*034c*/ 	.word	0x00001e90
        /*0350*/ 	.word	0x000000ff
        /*0354*/ 	.word	0x00000020
        /*0358*/ 	.short	0x010a
        /*035a*/ 	.byte	0x04
	.zero		1


	//   ....[38]....
        /*035c*/ 	.word	0x00001f10
        /*0360*/ 	.word	0x000000ff
        /*0364*/ 	.word	0x00000020
        /*0368*/ 	.short	0x010a
        /*036a*/ 	.byte	0x11
	.zero		1


	//   ....[39]....
        /*036c*/ 	.word	0x000020a0
        /*0370*/ 	.word	0x000000ff
        /*0374*/ 	.word	0x00000020
        /*0378*/ 	.short	0x010a
        /*037a*/ 	.byte	0x08
	.zero		1


	//   ....[40]....
        /*037c*/ 	.word	0x00002200
        /*0380*/ 	.word	0x00000003
        /*0384*/ 	.word	0x00000070
        /*0388*/ 	.short	0x010a
        /*038a*/ 	.byte	0xff
	.zero		1


	//   ....[41]....
        /*038c*/ 	.word	0x00002350
        /*0390*/ 	.word	0x00000000
        /*0394*/ 	.word	0x00000000
        /*0398*/ 	.short	0x0101
        /*039a*/ 	.byte	0xff
	.zero		1


	//   ....[42]....
        /*039c*/ 	.word	0x00002900
        /*03a0*/ 	.word	0x000000ff
        /*03a4*/ 	.word	0x00000000
        /*03a8*/ 	.short	0x010a
        /*03aa*/ 	.byte	0x04
	.zero		1


	//   ....[43]....
        /*03ac*/ 	.word	0x00002990
        /*03b0*/ 	.word	0x000000ff
        /*03b4*/ 	.word	0x00000000
        /*03b8*/ 	.short	0x010a
        /*03ba*/ 	.byte	0x05
	.zero		1


	//   ....[44]....
        /*03bc*/ 	.word	0x00002a20
        /*03c0*/ 	.word	0x000000ff
        /*03c4*/ 	.word	0x00000000
        /*03c8*/ 	.short	0x010a
        /*03ca*/ 	.byte	0x05
	.zero		1


	//   ....[45]....
        /*03cc*/ 	.word	0x00002ac0
        /*03d0*/ 	.word	0x00000000
        /*03d4*/ 	.word	0x00000000
        /*03d8*/ 	.short	0x010a
        /*03da*/ 	.byte	0xff
	.zero		1


	//   ....[46]....
        /*03dc*/ 	.word	0x00002be0
        /*03e0*/ 	.word	0x00000002
        /*03e4*/ 	.word	0x000000d0
        /*03e8*/ 	.short	0x010a
        /*03ea*/ 	.byte	0xff
	.zero		1


	//   ....[47]....
        /*03ec*/ 	.word	0x00002c40
        /*03f0*/ 	.word	0x00000004
        /*03f4*/ 	.word	0x00000000
        /*03f8*/ 	.short	0x0101
        /*03fa*/ 	.byte	0xff
	.zero		1


	//   ....[48]....
        /*03fc*/ 	.word	0x00002c60
        /*0400*/ 	.word	0x000000ff
        /*0404*/ 	.word	0x00000080
        /*0408*/ 	.short	0x010a
        /*040a*/ 	.byte	0x04
	.zero		1


	//   ....[49]....
        /*040c*/ 	.word	0x00002d80
        /*0410*/ 	.word	0x00000002
        /*0414*/ 	.word	0x00000070
        /*0418*/ 	.short	0x010a
        /*041a*/ 	.byte	0xff
	.zero		1


	//   ....[50]....
        /*041c*/ 	.word	0x00002e90
        /*0420*/ 	.word	0x00000002
        /*0424*/ 	.word	0x00000000
        /*0428*/ 	.short	0x0101
        /*042a*/ 	.byte	0xff
	.zero		1


	//   ....[51]....
        /*042c*/ 	.word	0x00002f20
        /*0430*/ 	.word	0x000000ff
        /*0434*/ 	.word	0x00000080
        /*0438*/ 	.short	0x0106
        /*043a*/ 	.byte	0x04
	.zero		1


	//   ....[52]....
        /*043c*/ 	.word	0x00002f40
        /*0440*/ 	.word	0x000000ff
        /*0444*/ 	.word	0x00000080
        /*0448*/ 	.short	0x010a
        /*044a*/ 	.byte	0x04
	.zero		1


	//   ....[53]....
        /*044c*/ 	.word	0x00002fd0
        /*0450*/ 	.word	0x000000ff
        /*0454*/ 	.word	0x00000080
        /*0458*/ 	.short	0x0106
        /*045a*/ 	.byte	0x07
	.zero		1


	//   ....[54]....
        /*045c*/ 	.word	0x00003010
        /*0460*/ 	.word	0x00000000
        /*0464*/ 	.word	0x00000080
        /*0468*/ 	.short	0x010a
        /*046a*/ 	.byte	0xff
	.zero		1


	//   ....[55]....
        /*046c*/ 	.word	0x00003250
        /*0470*/ 	.word	0x000000ff
        /*0474*/ 	.word	0x00000008
        /*0478*/ 	.short	0x010a
        /*047a*/ 	.byte	0x05
	.zero		1


	//   ....[56]....
        /*047c*/ 	.word	0x00003270
        /*0480*/ 	.word	0x000000ff
        /*0484*/ 	.word	0x00000008
        /*0488*/ 	.short	0x010a
        /*048a*/ 	.byte	0x05
	.zero		1


	//   ....[57]....
        /*048c*/ 	.word	0x00003400
        /*0490*/ 	.word	0x000000ff
        /*0494*/ 	.word	0x00000008
        /*0498*/ 	.short	0x010a
        /*049a*/ 	.byte	0x05
	.zero		1


	//   ....[58]....
        /*049c*/ 	.word	0x00003420
        /*04a0*/ 	.word	0x000000ff
        /*04a4*/ 	.word	0x00000008
        /*04a8*/ 	.short	0x010a
        /*04aa*/ 	.byte	0x05
	.zero		1


	//   ....[59]....
        /*04ac*/ 	.word	0x000034e0
        /*04b0*/ 	.word	0x000000ff
        /*04b4*/ 	.word	0x00000000
        /*04b8*/ 	.short	0x0101
        /*04ba*/ 	.byte	0x04
	.zero		1


	//   ....[60]....
        /*04bc*/ 	.word	0x000037c0
        /*04c0*/ 	.word	0x00000000
        /*04c4*/ 	.word	0x00000070
        /*04c8*/ 	.short	0x010a
        /*04ca*/ 	.byte	0xff
	.zero		1


	//   ....[61]....
        /*04cc*/ 	.word	0x00003880
        /*04d0*/ 	.word	0x00000000
        /*04d4*/ 	.word	0x00000000
        /*04d8*/ 	.short	0x0101
        /*04da*/ 	.byte	0xff
	.zero		1


	//   ....[62]....
        /*04dc*/ 	.word	0x00003930
        /*04e0*/ 	.word	0x000000ff
        /*04e4*/ 	.word	0x00000000
        /*04e8*/ 	.short	0x010a
        /*04ea*/ 	.byte	0x04
	.zero		1


	//   ....[63]....
        /*04ec*/ 	.word	0x00003940
        /*04f0*/ 	.word	0x000000ff
        /*04f4*/ 	.word	0x000000b0
        /*04f8*/ 	.short	0x010a
        /*04fa*/ 	.byte	0x13
	.zero		1


	//   ....[64]....
        /*04fc*/ 	.word	0x00003a00
        /*0500*/ 	.word	0x000000ff
        /*0504*/ 	.word	0x00000000
        /*0508*/ 	.short	0x010a
        /*050a*/ 	.byte	0x06
	.zero		1


	//   ....[65]....
        /*050c*/ 	.word	0x00003b20
        /*0510*/ 	.word	0x000000ff
        /*0514*/ 	.word	0x00000000
        /*0518*/ 	.short	0x010a
        /*051a*/ 	.byte	0x04
	.zero		1


	//   ....[66]....
        /*051c*/ 	.word	0x00003d40
        /*0520*/ 	.word	0x000000ff
        /*0524*/ 	.word	0x00000000
        /*0528*/ 	.short	0x010a
        /*052a*/ 	.byte	0x04
	.zero		1


	//   ....[67]....
        /*052c*/ 	.word	0x00003dd0
        /*0530*/ 	.word	0x000000ff
        /*0534*/ 	.word	0x00000000
        /*0538*/ 	.short	0x010a
        /*053a*/ 	.byte	0x05
	.zero		1


	//   ....[68]....
        /*053c*/ 	.word	0x00003e60
        /*0540*/ 	.word	0x000000ff
        /*0544*/ 	.word	0x00000000
        /*0548*/ 	.short	0x010a
        /*054a*/ 	.byte	0x05
	.zero		1


	//   ....[69]....
        /*054c*/ 	.word	0x00003f00
        /*0550*/ 	.word	0x00000000
        /*0554*/ 	.word	0x00000000
        /*0558*/ 	.short	0x010a
        /*055a*/ 	.byte	0xff
	.zero		1


	//   ....[70]....
        /*055c*/ 	.word	0x00003f40
        /*0560*/ 	.word	0x00000000
        /*0564*/ 	.word	0x00000000
        /*0568*/ 	.short	0x010a
        /*056a*/ 	.byte	0xff
	.zero		1


	//   ....[71]....
        /*056c*/ 	.word	0x00003fb0
        /*0570*/ 	.word	0x000000ff
        /*0574*/ 	.word	0x00000000
        /*0578*/ 	.short	0x0101
        /*057a*/ 	.byte	0x04
	.zero		1


	//   ....[72]....
        /*057c*/ 	.word	0x00003ff0
        /*0580*/ 	.word	0x000000ff
        /*0584*/ 	.word	0x000000f0
        /*0588*/ 	.short	0x010a
        /*058a*/ 	.byte	0x0d
	.zero		1


	//   ....[73]....
        /*058c*/ 	.word	0x00004040
        /*0590*/ 	.word	0x000000ff
        /*0594*/ 	.word	0x00000000
        /*0598*/ 	.short	0x0101
        /*059a*/ 	.byte	0x04
	.zero		1


	//   ....[74]....
        /*059c*/ 	.word	0x000044c0
        /*05a0*/ 	.word	0x0000000c
        /*05a4*/ 	.word	0x00000070
        /*05a8*/ 	.short	0x010a
        /*05aa*/ 	.byte	0xff
	.zero		1


	//   ....[75]....
        /*05ac*/ 	.word	0x00004630
        /*05b0*/ 	.word	0x00000000
        /*05b4*/ 	.word	0x00000000
        /*05b8*/ 	.short	0x0101
        /*05ba*/ 	.byte	0xff
	.zero		1


	//   ....[76]....
        /*05bc*/ 	.word	0x00004ac0
        /*05c0*/ 	.word	0x000000ff
        /*05c4*/ 	.word	0x00000068
        /*05c8*/ 	.short	0x010a
        /*05ca*/ 	.byte	0x15
	.zero		1


	//   ....[77]....
        /*05cc*/ 	.word	0x00004c40
        /*05d0*/ 	.word	0x000000ff
        /*05d4*/ 	.word	0x00000050
        /*05d8*/ 	.short	0x010a
        /*05da*/ 	.byte	0x15
	.zero		1


	//   ....[78]....
        /*05dc*/ 	.word	0x00004dc0
        /*05e0*/ 	.word	0x000000ff
        /*05e4*/ 	.word	0x00000040
        /*05e8*/ 	.short	0x010b
        /*05ea*/ 	.byte	0x15
	.zero		1


	//   ....[79]....
        /*05ec*/ 	.word	0x00004dd0
        /*05f0*/ 	.word	0x000000ff
        /*05f4*/ 	.word	0x00000000
        /*05f8*/ 	.short	0x0101
        /*05fa*/ 	.byte	0x06
	.zero		1


	//   ....[80]....
        /*05fc*/ 	.word	0x00004de0
        /*0600*/ 	.word	0x000000ff
        /*0604*/ 	.word	0x00000058
        /*0608*/ 	.short	0x010a
        /*060a*/ 	.byte	0x15
	.zero		1


	//   ....[81]....
        /*060c*/ 	.word	0x00004fd0
        /*0610*/ 	.word	0x000000ff
        /*0614*/ 	.word	0x00000048
        /*0618*/ 	.short	0x010b
        /*061a*/ 	.byte	0x15
	.zero		1


	//   ....[82]....
        /*061c*/ 	.word	0x00004fe0
        /*0620*/ 	.word	0x000000ff
        /*0624*/ 	.word	0x00000000
        /*0628*/ 	.short	0x0101
        /*062a*/ 	.byte	0x21
	.zero		1


	//   ....[83]....
        /*062c*/ 	.word	0x00005010
        /*0630*/ 	.word	0x000000ff
        /*0634*/ 	.word	0x00000050
        /*0638*/ 	.short	0x010a
        /*063a*/ 	.byte	0x15
	.zero		1


	//   ....[84]....
        /*063c*/ 	.word	0x00005050
        /*0640*/ 	.word	0x00000000
        /*0644*/ 	.word	0x00000058
        /*0648*/ 	.short	0x010a
        /*064a*/ 	.byte	0xff
	.zero		1


	//   ....[85]....
        /*064c*/ 	.word	0x00005350
        /*0650*/ 	.word	0x00000003
        /*0654*/ 	.word	0x00000070
        /*0658*/ 	.short	0x010a
        /*065a*/ 	.byte	0xff
	.zero		1


	//   ....[86]....
        /*065c*/ 	.word	0x000054d0
        /*0660*/ 	.word	0x00000000
        /*0664*/ 	.word	0x00000000
        /*0668*/ 	.short	0x0101
        /*066a*/ 	.byte	0xff
	.zero		1


	//   ....[87]....
        /*066c*/ 	.word	0x00006020
        /*0670*/ 	.word	0x00000003
        /*0674*/ 	.word	0x00000040
        /*0678*/ 	.short	0x010a
        /*067a*/ 	.byte	0xff
	.zero		1


	//   ....[88]....
        /*067c*/ 	.word	0x00006060
        /*0680*/ 	.word	0x00000090
        /*0684*/ 	.word	0x00000090
        /*0688*/ 	.short	0x010a
        /*068a*/ 	.byte	0xff
	.zero		1


	//   ....[89]....
        /*068c*/ 	.word	0x000061a0
        /*0690*/ 	.word	0x00000003
        /*0694*/ 	.word	0x00000040
        /*0698*/ 	.short	0x010a
        /*069a*/ 	.byte	0xff
	.zero		1


	//   ....[90]....
        /*069c*/ 	.word	0x00006300
        /*06a0*/ 	.word	0x00000000
        /*06a4*/ 	.word	0x00000000
        /*06a8*/ 	.short	0x0101
        /*06aa*/ 	.byte	0xff
	.zero		1


	//   ....[91]....
        /*06ac*/ 	.word	0x00006360
        /*06b0*/ 	.word	0x00000090
        /*06b4*/ 	.word	0x00000090
        /*06b8*/ 	.short	0x010a
        /*06ba*/ 	.byte	0xff
	.zero		1


	//   ....[92]....
        /*06bc*/ 	.word	0x000076f0
        /*06c0*/ 	.word	0x00000072
        /*06c4*/ 	.word	0x00000040
        /*06c8*/ 	.short	0x010a
        /*06ca*/ 	.byte	0xff
	.zero		1


	//   ....[93]....
        /*06cc*/ 	.word	0x000077c0
        /*06d0*/ 	.word	0x00000072
        /*06d4*/ 	.word	0x00000040
        /*06d8*/ 	.short	0x010a
        /*06da*/ 	.byte	0xff
	.zero		1


	//   ....[94]....
        /*06dc*/ 	.word	0x00007900
        /*06e0*/ 	.word	0x00000003
        /*06e4*/ 	.word	0x00000000
        /*06e8*/ 	.short	0x0101
        /*06ea*/ 	.byte	0xff
	.zero		1


	//   ....[95]....
        /*06ec*/ 	.word	0x00007be0
        /*06f0*/ 	.word	0x00000090
        /*06f4*/ 	.word	0x00000000
        /*06f8*/ 	.short	0x0101
        /*06fa*/ 	.byte	0xff
	.zero		1


	//   ....[96]....
        /*06fc*/ 	.word	0x00008e90
        /*0700*/ 	.word	0x00000003
        /*0704*/ 	.word	0x000000e0
        /*0708*/ 	.short	0x010a
        /*070a*/ 	.byte	0xff
	.zero		1


	//   ....[97]....
        /*070c*/ 	.word	0x00008ef0
        /*0710*/ 	.word	0x00000000
        /*0714*/ 	.word	0x00000020
        /*0718*/ 	.short	0x010a
        /*071a*/ 	.byte	0xff
	.zero		1


	//   ....[98]....
        /*071c*/ 	.word	0x00008f50
        /*0720*/ 	.word	0x00000000
        /*0724*/ 	.word	0x00000020
        /*0728*/ 	.short	0x010a
        /*072a*/ 	.byte	0xff
	.zero		1


	//   ....[99]....
        /*072c*/ 	.word	0x00008fa0
        /*0730*/ 	.word	0x00000003
        /*0734*/ 	.word	0x00000070
        /*0738*/ 	.short	0x010a
        /*073a*/ 	.byte	0xff
	.zero		1


	//   ....[100]....
        /*073c*/ 	.word	0x00009000
        /*0740*/ 	.word	0x00000000
        /*0744*/ 	.word	0x00000000
        /*0748*/ 	.short	0x010a
        /*074a*/ 	.byte	0xff
	.zero		1


	//   ....[101]....
        /*074c*/ 	.word	0x00009060
        /*0750*/ 	.word	0x00000000
        /*0754*/ 	.word	0x00000000
        /*0758*/ 	.short	0x010a
        /*075a*/ 	.byte	0xff
	.zero		1


	//   ....[102]....
        /*075c*/ 	.word	0x000090c0
        /*0760*/ 	.word	0x00000000
        /*0764*/ 	.word	0x00000000
        /*0768*/ 	.short	0x010a
        /*076a*/ 	.byte	0xff
	.zero		1


	//   ....[103]....
        /*076c*/ 	.word	0x00009110
        /*0770*/ 	.word	0x00000002
        /*0774*/ 	.word	0x000000d0
        /*0778*/ 	.short	0x010a
        /*077a*/ 	.byte	0xff
	.zero		1


	//   ....[104]....
        /*077c*/ 	.word	0x00009170
        /*0780*/ 	.word	0x00000002
        /*0784*/ 	.word	0x00000080
        /*0788*/ 	.short	0x010a
        /*078a*/ 	.byte	0xff
	.zero		1


	//   ....[105]....
        /*078c*/ 	.word	0x000091c0
        /*0790*/ 	.word	0x00000002
        /*0794*/ 	.word	0x00000070
        /*0798*/ 	.short	0x010a
        /*079a*/ 	.byte	0xff
	.zero		1


	//   ....[106]....
        /*079c*/ 	.word	0x00009220
        /*07a0*/ 	.word	0x00000000
        /*07a4*/ 	.word	0x00000080
        /*07a8*/ 	.short	0x010a
        /*07aa*/ 	.byte	0xff
	.zero		1


	//   ....[107]....
        /*07ac*/ 	.word	0x00009280
        /*07b0*/ 	.word	0x00000000
        /*07b4*/ 	.word	0x00000008
        /*07b8*/ 	.short	0x010a
        /*07ba*/ 	.byte	0xff
	.zero		1


	//   ....[108]....
        /*07bc*/ 	.word	0x00009370
        /*07c0*/ 	.word	0x00000000
        /*07c4*/ 	.word	0x00000008
        /*07c8*/ 	.short	0x010a
        /*07ca*/ 	.byte	0xff
	.zero		1


	//   ....[109]....
        /*07cc*/ 	.word	0x000093c0
        /*07d0*/ 	.word	0x00000000
        /*07d4*/ 	.word	0x00000070
        /*07d8*/ 	.short	0x010a
        /*07da*/ 	.byte	0xff
	.zero		1


	//   ....[110]....
        /*07dc*/ 	.word	0x00009420
        /*07e0*/ 	.word	0x00000000
        /*07e4*/ 	.word	0x000000b0
        /*07e8*/ 	.short	0x010a
        /*07ea*/ 	.byte	0xff
	.zero		1


	//   ....[111]....
        /*07ec*/ 	.word	0x00009480
        /*07f0*/ 	.word	0x00000000
        /*07f4*/ 	.word	0x00000000
        /*07f8*/ 	.short	0x010a
        /*07fa*/ 	.byte	0xff
	.zero		1


	//   ....[112]....
        /*07fc*/ 	.word	0x000094e0
        /*0800*/ 	.word	0x00000000
        /*0804*/ 	.word	0x00000000
        /*0808*/ 	.short	0x010a
        /*080a*/ 	.byte	0xff
	.zero		1


	//   ....[113]....
        /*080c*/ 	.word	0x00009540
        /*0810*/ 	.word	0x00000000
        /*0814*/ 	.word	0x00000000
        /*0818*/ 	.short	0x010a
        /*081a*/ 	.byte	0xff
	.zero		1


	//   ....[114]....
        /*081c*/ 	.word	0x000095a0
        /*0820*/ 	.word	0x00000000
        /*0824*/ 	.word	0x00000000
        /*0828*/ 	.short	0x010a
        /*082a*/ 	.byte	0xff
	.zero		1


	//   ....[115]....
        /*082c*/ 	.word	0x00009600
        /*0830*/ 	.word	0x00000000
        /*0834*/ 	.word	0x000000f0
        /*0838*/ 	.short	0x010a
        /*083a*/ 	.byte	0xff
	.zero		1


	//   ....[116]....
        /*083c*/ 	.word	0x00009650
        /*0840*/ 	.word	0x0000000c
        /*0844*/ 	.word	0x00000070
        /*0848*/ 	.short	0x010a
        /*084a*/ 	.byte	0xff
	.zero		1


	//   ....[117]....
        /*084c*/ 	.word	0x000096b0
        /*0850*/ 	.word	0x00000000
        /*0854*/ 	.word	0x00000068
        /*0858*/ 	.short	0x010a
        /*085a*/ 	.byte	0xff
	.zero		1


	//   ....[118]....
        /*085c*/ 	.word	0x00009710
        /*0860*/ 	.word	0x00000000
        /*0864*/ 	.word	0x00000050
        /*0868*/ 	.short	0x010a
        /*086a*/ 	.byte	0xff
	.zero		1


	//   ....[119]....
        /*086c*/ 	.word	0x00009770
        /*0870*/ 	.word	0x00000000
        /*0874*/ 	.word	0x00000058
        /*0878*/ 	.short	0x010a
        /*087a*/ 	.byte	0xff
	.zero		1


	//   ....[120]....
        /*087c*/ 	.word	0x000097d0
        /*0880*/ 	.word	0x00000000
        /*0884*/ 	.word	0x00000050
        /*0888*/ 	.short	0x010a
        /*088a*/ 	.byte	0xff
	.zero		1


	//   ....[121]....
        /*088c*/ 	.word	0x00009820
        /*0890*/ 	.word	0x00000003
        /*0894*/ 	.word	0x00000070
        /*0898*/ 	.short	0x010a
        /*089a*/ 	.byte	0xff
	.zero		1


	//   ....[122]....
        /*089c*/ 	.word	0x00009870
        /*08a0*/ 	.word	0x00000003
        /*08a4*/ 	.word	0x00000040
        /*08a8*/ 	.short	0x010a
        /*08aa*/ 	.byte	0xff
	.zero		1


	//   ....[123]....
        /*08ac*/ 	.word	0x000098c0
        /*08b0*/ 	.word	0x00000090
        /*08b4*/ 	.word	0x00000090
        /*08b8*/ 	.short	0x010a
        /*08ba*/ 	.byte	0xff
	.zero		1


	//   ....[124]....
        /*08bc*/ 	.word	0x00009910
        /*08c0*/ 	.word	0x00000072
        /*08c4*/ 	.word	0x00000040
        /*08c8*/ 	.short	0x010a
        /*08ca*/ 	.byte	0xff
	.zero		1


	//----- nvinfo : EIATTR_NUM_MBARRIERS
	.align		4
.L_47:
        /*08cc*/ 	.byte	0x03, 0x38
        /*08ce*/ 	.short	0x001f


	//----- nvinfo : EIATTR_EXIT_INSTR_OFFSETS
	.align		4
        /*08d0*/ 	.byte	0x04, 0x1c
        /*08d2*/ 	.short	(.L_49 - .L_48)


	//   ....[0]....
.L_48:
        /*08d4*/ 	.word	0x00002af0


	//   ....[1]....
        /*08d8*/ 	.word	0x00002fe0


	//   ....[2]....
        /*08dc*/ 	.word	0x00003040


	//   ....[3]....
        /*08e0*/ 	.word	0x00004270


	//   ....[4]....
        /*08e4*/ 	.word	0x00005080


	//   ....[5]....
        /*08e8*/ 	.word	0x000050c0


	//   ....[6]....
        /*08ec*/ 	.word	0x00008e80


	//----- nvinfo : EIATTR_MAX_THREADS
	.align		4
.L_49:
        /*08f0*/ 	.byte	0x04, 0x05
        /*08f2*/ 	.short	(.L_51 - .L_50)
.L_50:
        /*08f4*/ 	.word	0x00000100
        /*08f8*/ 	.word	0x00000001
        /*08fc*/ 	.word	0x00000001


	//----- nvinfo : EIATTR_CRS_STACK_SIZE
	.align		4
.L_51:
        /*0900*/ 	.byte	0x04, 0x1e
        /*0902*/ 	.short	(.L_53 - .L_52)
.L_52:
        /*0904*/ 	.word	0x00000000


	//----- nvinfo : EIATTR_CBANK_PARAM_SIZE
	.align		4
.L_53:
        /*0908*/ 	.byte	0x03, 0x19
        /*090a*/ 	.short	0x0800


	//----- nvinfo : EIATTR_PARAM_CBANK
	.align		4
        /*090c*/ 	.byte	0x04, 0x0a
        /*090e*/ 	.short	(.L_55 - .L_54)
	.align		4
.L_54:
        /*0910*/ 	.word	index@(.nv.constant0._ZN7cutlass13device_kernelINS_4gemm6kernel13GemmUniversalIN4cute5tupleIJiiiiEEENS1_10collective13CollectiveMmaINS1_35MainloopSm100TmaUmmaWarpSpecializedILi4ELi2ELi4ENS5_IJNS4_1CILi2EEESB_NSA_ILi1EEEEEEEENS5_IJNSA_ILi256EEENSA_ILi128EEENSA_ILi32EEEEEEaNS5_IJlSC_lEEEaSJ_NS4_8TiledMMAINS4_8MMA_AtomIJNS4_21SM100_MMA_S8_2x1SM_SSIaaiLi256ELi128ELNS4_4UMMA5MajorE0ELSO_0ELNSN_8SaturateE0EEEEEENS4_6LayoutINS5_IJSC_SC_SC_EEENS5_IJNSA_ILi0EEESU_SU_EEEEENS5_IJNS4_10UnderscoreESX_SX_EEEEENS4_28SM100_TMA_2SM_LOAD_MULTICASTENS4_14ComposedLayoutINS4_7SwizzleILi1ELi4ELi3EEENS4_18smem_ptr_flag_bitsILi8EEENSS_INS5_IJNSA_ILi8EEESH_EEENS5_IJSH_SC_EEEEEEEvNS4_8identityENS4_18SM100_TMA_2SM_LOADES1A_vS1B_EENS_8epilogue10collective18CollectiveEpilogueINS1E_23Sm100TmaWarpSpecializedILi2ELi2ELi64ELb0ELb0EEEJNS5_IJSG_SG_SH_EEENS5_IJNSS_ISG_SC_EENSS_INSA_ILi64EEESC_EEEEEaSJ_aSJ_NS1E_6fusion15FusionCallbacksIS1I_NS1O_17LinearCombinationIaiaiLNS_15FloatRoundStyleE2EEES1J_S1N_JEEENS4_5SM1004TMEM4LOAD26SM100_TMEM_LOAD_32dp32b64xENS4_13SM90_TMA_LOADENS11_INS12_ILi2ELi4ELi3EEES15_NSS_INS5_IJS16_S1L_EEENS5_IJS1L_SC_EEEEEEENS4_39AutoVectorizingCopyWithAssumedAlignmentILi128EEENS4_14SM90_TMA_STOREES23_S25_S25_EEEvvEEEEvNT_6ParamsE)
        /*0914*/ 	.short	0x0380
        /*0916*/ 	.short	0x0800


	//----- nvinfo : EIATTR_SW_WAR
	.align		4
.L_55:
        /*0918*/ 	.byte	0x04, 0x36
        /*091a*/ 	.short	(.L_57 - .L_56)
.L_56:
        /*091c*/ 	.word	0x00000008
.L_57:


//--------------------- .nv.callgraph             --------------------------
	.section	.nv.callgraph,"",@"SHT_CUDA_CALLGRAPH"
	.align	4
	.sectionentsize	8
	.align		4
        /*0000*/ 	.word	0x00000000
	.align		4
        /*0004*/ 	.word	0xffffffff
	.align		4
        /*0008*/ 	.word	index@(_ZN7cutlass13device_kernelINS_4gemm6kernel13GemmUniversalIN4cute5tupleIJiiiiEEENS1_10collective13CollectiveMmaINS1_35MainloopSm100TmaUmmaWarpSpecializedILi4ELi2ELi4ENS5_IJNS4_1CILi2EEESB_NSA_ILi1EEEEEEEENS5_IJNSA_ILi256EEENSA_ILi128EEENSA_ILi32EEEEEEaNS5_IJlSC_lEEEaSJ_NS4_8TiledMMAINS4_8MMA_AtomIJNS4_21SM100_MMA_S8_2x1SM_SSIaaiLi256ELi128ELNS4_4UMMA5MajorE0ELSO_0ELNSN_8SaturateE0EEEEEENS4_6LayoutINS5_IJSC_SC_SC_EEENS5_IJNSA_ILi0EEESU_SU_EEEEENS5_IJNS4_10UnderscoreESX_SX_EEEEENS4_28SM100_TMA_2SM_LOAD_MULTICASTENS4_14ComposedLayoutINS4_7SwizzleILi1ELi4ELi3EEENS4_18smem_ptr_flag_bitsILi8EEENSS_INS5_IJNSA_ILi8EEESH_EEENS5_IJSH_SC_EEEEEEEvNS4_8identityENS4_18SM100_TMA_2SM_LOADES1A_vS1B_EENS_8epilogue10collective18CollectiveEpilogueINS1E_23Sm100TmaWarpSpecializedILi2ELi2ELi64ELb0ELb0EEEJNS5_IJSG_SG_SH_EEENS5_IJNSS_ISG_SC_EENSS_INSA_ILi64EEESC_EEEEEaSJ_aSJ_NS1E_6fusion15FusionCallbacksIS1I_NS1O_17LinearCombinationIaiaiLNS_15FloatRoundStyleE2EEES1J_S1N_JEEENS4_5SM1004TMEM4LOAD26SM100_TMEM_LOAD_32dp32b64xENS4_13SM90_TMA_LOADENS11_INS12_ILi2ELi4ELi3EEES15_NSS_INS5_IJS16_S1L_EEENS5_IJS1L_SC_EEEEEEENS4_39AutoVectorizingCopyWithAssumedAlignmentILi128EEENS4_14SM90_TMA_STOREES23_S25_S25_EEEvvEEEEvNT_6ParamsE)
	.align		4
        /*000c*/ 	.word	index@(__assertfail)
	.align		4
        /*0010*/ 	.word	0x00000000
	.align		4
        /*0014*/ 	.word	0xfffffffe
	.align		4
        /*0018*/ 	.word	0x00000000
	.align		4
        /*001c*/ 	.word	0xfffffffd
	.align		4
        /*0020*/ 	.word	0x00000000
	.align		4
        /*0024*/ 	.word	0xfffffffc


//--------------------- .nv.constant4             --------------------------
	.section	.nv.constant4,"a",@progbits
	.align	8
	.align		8
.nv.constant4:
        /*0000*/ 	.dword	__assertfail
	.align		8
        /*0008*/ 	.dword	__unnamed_1
	.align		8
        /*0010*/ 	.dword	__unnamed_2
	.align		8
        /*0018*/ 	.dword	_ZN39_INTERNAL_9381b2bb_4_k_cu_46ac1e6a_97514cuda3std3__45__cpo5beginE
	.align		8
        /*0020*/ 	.dword	_ZN39_INTERNAL_9381b2bb_4_k_cu_46ac1e6a_97514cuda3std3__45__cpo3endE
	.align		8
        /*0028*/ 	.dword	_ZN39_INTERNAL_9381b2bb_4_k_cu_46ac1e6a_97514cuda3std3__45__cpo6cbeginE
	.align		8
        /*0030*/ 	.dword	_ZN39_INTERNAL_9381b2bb_4_k_cu_46ac1e6a_97514cuda3std3__45__cpo4cendE
	.align		8
        /*0038*/ 	.dword	_ZN39_INTERNAL_9381b2bb_4_k_cu_46ac1e6a_97514cuda3std3__441_GLOBAL__N__9381b2bb_4_k_cu_46ac1e6a_97516ignoreE
	.align		8
        /*0040*/ 	.dword	_ZN39_INTERNAL_9381b2bb_4_k_cu_46ac1e6a_97514cuda3std3__419piecewise_constructE
	.align		8
        /*0048*/ 	.dword	_ZN39_INTERNAL_9381b2bb_4_k_cu_46ac1e6a_97514cuda3std3__48in_placeE
	.align		8
        /*0050*/ 	.dword	_ZN39_INTERNAL_9381b2bb_4_k_cu_46ac1e6a_97514cuda3std6ranges3__45__cpo4swapE
	.align		8
        /*0058*/ 	.dword	_ZN39_INTERNAL_9381b2bb_4_k_cu_46ac1e6a_97514cuda3std6ranges3__45__cpo9iter_moveE
	.align		8
        /*0060*/ 	.dword	_ZN39_INTERNAL_9381b2bb_4_k_cu_46ac1e6a_97514cute7productE
	.align		8
        /*0068*/ 	.dword	_ZN39_INTERNAL_9381b2bb_4_k_cu_46ac1e6a_97514cute1_E
	.align		8
        /*0070*/ 	.dword	$str$25
	.align		8
        /*0078*/ 	.dword	$str$26
	.align		8
        /*0080*/ 	.dword	$str$27
	.align		8
        /*0088*/ 	.dword	$str$28


//--------------------- .text._ZN7cutlass13device_kernelINS_4gemm6kernel13GemmUniversalIN4cute5tupleIJiiiiEEENS1_10collective13CollectiveMmaINS1_35MainloopSm100TmaUmmaWarpSpecializedILi4ELi2ELi4ENS5_IJNS4_1CILi2EEESB_NSA_ILi1EEEEEEEENS5_IJNSA_ILi256EEENSA_ILi128EEENSA_ILi32EEEEEEaNS5_IJlSC_lEEEaSJ_NS4_8TiledMMAINS4_8MMA_AtomIJNS4_21SM100_MMA_S8_2x1SM_SSIaaiLi256ELi128ELNS4_4UMMA5MajorE0ELSO_0ELNSN_8SaturateE0EEEEEENS4_6LayoutINS5_IJSC_SC_SC_EEENS5_IJNSA_ILi0EEESU_SU_EEEEENS5_IJNS4_10UnderscoreESX_SX_EEEEENS4_28SM100_TMA_2SM_LOAD_MULTICASTENS4_14ComposedLayoutINS4_7SwizzleILi1ELi4ELi3EEENS4_18smem_ptr_flag_bitsILi8EEENSS_INS5_IJNSA_ILi8EEESH_EEENS5_IJSH_SC_EEEEEEEvNS4_8identityENS4_18SM100_TMA_2SM_LOADES1A_vS1B_EENS_8epilogue10collective18CollectiveEpilogueINS1E_23Sm100TmaWarpSpecializedILi2ELi2ELi64ELb0ELb0EEEJNS5_IJSG_SG_SH_EEENS5_IJNSS_ISG_SC_EENSS_INSA_ILi64EEESC_EEEEEaSJ_aSJ_NS1E_6fusion15FusionCallbacksIS1I_NS1O_17LinearCombinationIaiaiLNS_15FloatRoundStyleE2EEES1J_S1N_JEEENS4_5SM1004TMEM4LOAD26SM100_TMEM_LOAD_32dp32b64xENS4_13SM90_TMA_LOADENS11_INS12_ILi2ELi4ELi3EEES15_NSS_INS5_IJS16_S1L_EEENS5_IJS1L_SC_EEEEEEENS4_39AutoVectorizingCopyWithAssumedAlignmentILi128EEENS4_14SM90_TMA_STOREES23_S25_S25_EEEvvEEEEvNT_6ParamsE --------------------------
	.section	.text._ZN7cutlass13device_kernelINS_4gemm6kernel13GemmUniversalIN4cute5tupleIJiiiiEEENS1_10collective13CollectiveMmaINS1_35MainloopSm100TmaUmmaWarpSpecializedILi4ELi2ELi4ENS5_IJNS4_1CILi2EEESB_NSA_ILi1EEEEEEEENS5_IJNSA_ILi256EEENSA_ILi128EEENSA_ILi32EEEEEEaNS5_IJlSC_lEEEaSJ_NS4_8TiledMMAINS4_8MMA_AtomIJNS4_21SM100_MMA_S8_2x1SM_SSIaaiLi256ELi128ELNS4_4UMMA5MajorE0ELSO_0ELNSN_8SaturateE0EEEEEENS4_6LayoutINS5_IJSC_SC_SC_EEENS5_IJNSA_ILi0EEESU_SU_EEEEENS5_IJNS4_10UnderscoreESX_SX_EEEEENS4_28SM100_TMA_2SM_LOAD_MULTICASTENS4_14ComposedLayoutINS4_7SwizzleILi1ELi4ELi3EEENS4_18smem_ptr_flag_bitsILi8EEENSS_INS5_IJNSA_ILi8EEESH_EEENS5_IJSH_SC_EEEEEEEvNS4_8identityENS4_18SM100_TMA_2SM_LOADES1A_vS1B_EENS_8epilogue10collective18CollectiveEpilogueINS1E_23Sm100TmaWarpSpecializedILi2ELi2ELi64ELb0ELb0EEEJNS5_IJSG_SG_SH_EEENS5_IJNSS_ISG_SC_EENSS_INSA_ILi64EEESC_EEEEEaSJ_aSJ_NS1E_6fusion15FusionCallbacksIS1I_NS1O_17LinearCombinationIaiaiLNS_15FloatRoundStyleE2EEES1J_S1N_JEEENS4_5SM1004TMEM4LOAD26SM100_TMEM_LOAD_32dp32b64xENS4_13SM90_TMA_LOADENS11_INS12_ILi2ELi4ELi3EEES15_NSS_INS5_IJS16_S1L_EEENS5_IJS1L_SC_EEEEEEENS4_39AutoVectorizingCopyWithAssumedAlignmentILi128EEENS4_14SM90_TMA_STOREES23_S25_S25_EEEvvEEEEvNT_6ParamsE,"ax",@progbits
	.align	128
.text._ZN7cutlass13device_kernelINS_4gemm6kernel13GemmUniversalIN4cute5tupleIJiiiiEEENS1_10collective13CollectiveMmaINS1_35MainloopSm100TmaUmmaWarpSpecializedILi4ELi2ELi4ENS5_IJNS4_1CILi2EEESB_NSA_ILi1EEEEEEEENS5_IJNSA_ILi256EEENSA_ILi128EEENSA_ILi32EEEEEEaNS5_IJlSC_lEEEaSJ_NS4_8TiledMMAINS4_8MMA_AtomIJNS4_21SM100_MMA_S8_2x1SM_SSIaaiLi256ELi128ELNS4_4UMMA5MajorE0ELSO_0ELNSN_8SaturateE0EEEEEENS4_6LayoutINS5_IJSC_SC_SC_EEENS5_IJNSA_ILi0EEESU_SU_EEEEENS5_IJNS4_10UnderscoreESX_SX_EEEEENS4_28SM100_TMA_2SM_LOAD_MULTICASTENS4_14ComposedLayoutINS4_7SwizzleILi1ELi4ELi3EEENS4_18smem_ptr_flag_bitsILi8EEENSS_INS5_IJNSA_ILi8EEESH_EEENS5_IJSH_SC_EEEEEEEvNS4_8identityENS4_18SM100_TMA_2SM_LOADES1A_vS1B_EENS_8epilogue10collective18CollectiveEpilogueINS1E_23Sm100TmaWarpSpecializedILi2ELi2ELi64ELb0ELb0EEEJNS5_IJSG_SG_SH_EEENS5_IJNSS_ISG_SC_EENSS_INSA_ILi64EEESC_EEEEEaSJ_aSJ_NS1E_6fusion15FusionCallbacksIS1I_NS1O_17LinearCombinationIaiaiLNS_15FloatRoundStyleE2EEES1J_S1N_JEEENS4_5SM1004TMEM4LOAD26SM100_TMEM_LOAD_32dp32b64xENS4_13SM90_TMA_LOADENS11_INS12_ILi2ELi4ELi3EEES15_NSS_INS5_IJS16_S1L_EEENS5_IJS1L_SC_EEEEEEENS4_39AutoVectorizingCopyWithAssumedAlignmentILi128EEENS4_14SM90_TMA_STOREES23_S25_S25_EEEvvEEEEvNT_6ParamsE:
        .type           _ZN7cutlass13device_kernelINS_4gemm6kernel13GemmUniversalIN4cute5tupleIJiiiiEEENS1_10collective13CollectiveMmaINS1_35MainloopSm100TmaUmmaWarpSpecializedILi4ELi2ELi4ENS5_IJNS4_1CILi2EEESB_NSA_ILi1EEEEEEEENS5_IJNSA_ILi256EEENSA_ILi128EEENSA_ILi32EEEEEEaNS5_IJlSC_lEEEaSJ_NS4_8TiledMMAINS4_8MMA_AtomIJNS4_21SM100_MMA_S8_2x1SM_SSIaaiLi256ELi128ELNS4_4UMMA5MajorE0ELSO_0ELNSN_8SaturateE0EEEEEENS4_6LayoutINS5_IJSC_SC_SC_EEENS5_IJNSA_ILi0EEESU_SU_EEEEENS5_IJNS4_10UnderscoreESX_SX_EEEEENS4_28SM100_TMA_2SM_LOAD_MULTICASTENS4_14ComposedLayoutINS4_7SwizzleILi1ELi4ELi3EEENS4_18smem_ptr_flag_bitsILi8EEENSS_INS5_IJNSA_ILi8EEESH_EEENS5_IJSH_SC_EEEEEEEvNS4_8identityENS4_18SM100_TMA_2SM_LOADES1A_vS1B_EENS_8epilogue10collective18CollectiveEpilogueINS1E_23Sm100TmaWarpSpecializedILi2ELi2ELi64ELb0ELb0EEEJNS5_IJSG_SG_SH_EEENS5_IJNSS_ISG_SC_EENSS_INSA_ILi64EEESC_EEEEEaSJ_aSJ_NS1E_6fusion15FusionCallbacksIS1I_NS1O_17LinearCombinationIaiaiLNS_15FloatRoundStyleE2EEES1J_S1N_JEEENS4_5SM1004TMEM4LOAD26SM100_TMEM_LOAD_32dp32b64xENS4_13SM90_TMA_LOADENS11_INS12_ILi2ELi4ELi3EEES15_NSS_INS5_IJS16_S1L_EEENS5_IJS1L_SC_EEEEEEENS4_39AutoVectorizingCopyWithAssumedAlignmentILi128EEENS4_14SM90_TMA_STOREES23_S25_S25_EEEvvEEEEvNT_6ParamsE,@function
        .size           _ZN7cutlass13device_kernelINS_4gemm6kernel13GemmUniversalIN4cute5tupleIJiiiiEEENS1_10collective13CollectiveMmaINS1_35MainloopSm100TmaUmmaWarpSpecializedILi4ELi2ELi4ENS5_IJNS4_1CILi2EEESB_NSA_ILi1EEEEEEEENS5_IJNSA_ILi256EEENSA_ILi128EEENSA_ILi32EEEEEEaNS5_IJlSC_lEEEaSJ_NS4_8TiledMMAINS4_8MMA_AtomIJNS4_21SM100_MMA_S8_2x1SM_SSIaaiLi256ELi128ELNS4_4UMMA5MajorE0ELSO_0ELNSN_8SaturateE0EEEEEENS4_6LayoutINS5_IJSC_SC_SC_EEENS5_IJNSA_ILi0EEESU_SU_EEEEENS5_IJNS4_10UnderscoreESX_SX_EEEEENS4_28SM100_TMA_2SM_LOAD_MULTICASTENS4_14ComposedLayoutINS4_7SwizzleILi1ELi4ELi3EEENS4_18smem_ptr_flag_bitsILi8EEENSS_INS5_IJNSA_ILi8EEESH_EEENS5_IJSH_SC_EEEEEEEvNS4_8identityENS4_18SM100_TMA_2SM_LOADES1A_vS1B_EENS_8epilogue10collective18CollectiveEpilogueINS1E_23Sm100TmaWarpSpecializedILi2ELi2ELi64ELb0ELb0EEEJNS5_IJSG_SG_SH_EEENS5_IJNSS_ISG_SC_EENSS_INSA_ILi64EEESC_EEEEEaSJ_aSJ_NS1E_6fusion15FusionCallbacksIS1I_NS1O_17LinearCombinationIaiaiLNS_15FloatRoundStyleE2EEES1J_S1N_JEEENS4_5SM1004TMEM4LOAD26SM100_TMEM_LOAD_32dp32b64xENS4_13SM90_TMA_LOADENS11_INS12_ILi2ELi4ELi3EEES15_NSS_INS5_IJS16_S1L_EEENS5_IJS1L_SC_EEEEEEENS4_39AutoVectorizingCopyWithAssumedAlignmentILi128EEENS4_14SM90_TMA_STOREES23_S25_S25_EEEvvEEEEvNT_6ParamsE,(.L_x_163 - _ZN7cutlass13device_kernelINS_4gemm6kernel13GemmUniversalIN4cute5tupleIJiiiiEEENS1_10collective13CollectiveMmaINS1_35MainloopSm100TmaUmmaWarpSpecializedILi4ELi2ELi4ENS5_IJNS4_1CILi2EEESB_NSA_ILi1EEEEEEEENS5_IJNSA_ILi256EEENSA_ILi128EEENSA_ILi32EEEEEEaNS5_IJlSC_lEEEaSJ_NS4_8TiledMMAINS4_8MMA_AtomIJNS4_21SM100_MMA_S8_2x1SM_SSIaaiLi256ELi128ELNS4_4UMMA5MajorE0ELSO_0ELNSN_8SaturateE0EEEEEENS4_6LayoutINS5_IJSC_SC_SC_EEENS5_IJNSA_ILi0EEESU_SU_EEEEENS5_IJNS4_10UnderscoreESX_SX_EEEEENS4_28SM100_TMA_2SM_LOAD_MULTICASTENS4_14ComposedLayoutINS4_7SwizzleILi1ELi4ELi3EEENS4_18smem_ptr_flag_bitsILi8EEENSS_INS5_IJNSA_ILi8EEESH_EEENS5_IJSH_SC_EEEEEEEvNS4_8identityENS4_18SM100_TMA_2SM_LOADES1A_vS1B_EENS_8epilogue10collective18CollectiveEpilogueINS1E_23Sm100TmaWarpSpecializedILi2ELi2ELi64ELb0ELb0EEEJNS5_IJSG_SG_SH_EEENS5_IJNSS_ISG_SC_EENSS_INSA_ILi64EEESC_EEEEEaSJ_aSJ_NS1E_6fusion15FusionCallbacksIS1I_NS1O_17LinearCombinationIaiaiLNS_15FloatRoundStyleE2EEES1J_S1N_JEEENS4_5SM1004TMEM4LOAD26SM100_TMEM_LOAD_32dp32b64xENS4_13SM90_TMA_LOADENS11_INS12_ILi2ELi4ELi3EEES15_NSS_INS5_IJS16_S1L_EEENS5_IJS1L_SC_EEEEEEENS4_39AutoVectorizingCopyWithAssumedAlignmentILi128EEENS4_14SM90_TMA_STOREES23_S25_S25_EEEvvEEEEvNT_6ParamsE)
        .other          _ZN7cutlass13device_kernelINS_4gemm6kernel13GemmUniversalIN4cute5tupleIJiiiiEEENS1_10collective13CollectiveMmaINS1_35MainloopSm100TmaUmmaWarpSpecializedILi4ELi2ELi4ENS5_IJNS4_1CILi2EEESB_NSA_ILi1EEEEEEEENS5_IJNSA_ILi256EEENSA_ILi128EEENSA_ILi32EEEEEEaNS5_IJlSC_lEEEaSJ_NS4_8TiledMMAINS4_8MMA_AtomIJNS4_21SM100_MMA_S8_2x1SM_SSIaaiLi256ELi128ELNS4_4UMMA5MajorE0ELSO_0ELNSN_8SaturateE0EEEEEENS4_6LayoutINS5_IJSC_SC_SC_EEENS5_IJNSA_ILi0EEESU_SU_EEEEENS5_IJNS4_10UnderscoreESX_SX_EEEEENS4_28SM100_TMA_2SM_LOAD_MULTICASTENS4_14ComposedLayoutINS4_7SwizzleILi1ELi4ELi3EEENS4_18smem_ptr_flag_bitsILi8EEENSS_INS5_IJNSA_ILi8EEESH_EEENS5_IJSH_SC_EEEEEEEvNS4_8identityENS4_18SM100_TMA_2SM_LOADES1A_vS1B_EENS_8epilogue10collective18CollectiveEpilogueINS1E_23Sm100TmaWarpSpecializedILi2ELi2ELi64ELb0ELb0EEEJNS5_IJSG_SG_SH_EEENS5_IJNSS_ISG_SC_EENSS_INSA_ILi64EEESC_EEEEEaSJ_aSJ_NS1E_6fusion15FusionCallbacksIS1I_NS1O_17LinearCombinationIaiaiLNS_15FloatRoundStyleE2EEES1J_S1N_JEEENS4_5SM1004TMEM4LOAD26SM100_TMEM_LOAD_32dp32b64xENS4_13SM90_TMA_LOADENS11_INS12_ILi2ELi4ELi3EEES15_NSS_INS5_IJS16_S1L_EEENS5_IJS1L_SC_EEEEEEENS4_39AutoVectorizingCopyWithAssumedAlignmentILi128EEENS4_14SM90_TMA_STOREES23_S25_S25_EEEvvEEEEvNT_6ParamsE,@"STO_CUDA_ENTRY STV_DEFAULT"
_ZN7cutlass13device_kernelINS_4gemm6kernel13GemmUniversalIN4cute5tupleIJiiiiEEENS1_10collective13CollectiveMmaINS1_35MainloopSm100TmaUmmaWarpSpecializedILi4ELi2ELi4ENS5_IJNS4_1CILi2EEESB_NSA_ILi1EEEEEEEENS5_IJNSA_ILi256EEENSA_ILi128EEENSA_ILi32EEEEEEaNS5_IJlSC_lEEEaSJ_NS4_8TiledMMAINS4_8MMA_AtomIJNS4_21SM100_MMA_S8_2x1SM_SSIaaiLi256ELi128ELNS4_4UMMA5MajorE0ELSO_0ELNSN_8SaturateE0EEEEEENS4_6LayoutINS5_IJSC_SC_SC_EEENS5_IJNSA_ILi0EEESU_SU_EEEEENS5_IJNS4_10UnderscoreESX_SX_EEEEENS4_28SM100_TMA_2SM_LOAD_MULTICASTENS4_14ComposedLayoutINS4_7SwizzleILi1ELi4ELi3EEENS4_18smem_ptr_flag_bitsILi8EEENSS_INS5_IJNSA_ILi8EEESH_EEENS5_IJSH_SC_EEEEEEEvNS4_8identityENS4_18SM100_TMA_2SM_LOADES1A_vS1B_EENS_8epilogue10collective18CollectiveEpilogueINS1E_23Sm100TmaWarpSpecializedILi2ELi2ELi64ELb0ELb0EEEJNS5_IJSG_SG_SH_EEENS5_IJNSS_ISG_SC_EENSS_INSA_ILi64EEESC_EEEEEaSJ_aSJ_NS1E_6fusion15FusionCallbacksIS1I_NS1O_17LinearCombinationIaiaiLNS_15FloatRoundStyleE2EEES1J_S1N_JEEENS4_5SM1004TMEM4LOAD26SM100_TMEM_LOAD_32dp32b64xENS4_13SM90_TMA_LOADENS11_INS12_ILi2ELi4ELi3EEES15_NSS_INS5_IJS16_S1L_EEENS5_IJS1L_SC_EEEEEEENS4_39AutoVectorizingCopyWithAssumedAlignmentILi128EEENS4_14SM90_TMA_STOREES23_S25_S25_EEEvvEEEEvNT_6ParamsE:
[----:B------:R-:W1:Y:S01]  /*0000*/  LDC R1, c[0x0][0x37c] ;  /* 0x0000df00ff017b82 */ /* 0x000e620000000800 */
[----:B------:R-:W2:Y:S01]  /*0010*/  S2R R154, SR_TID.X ;  /* 0x00000000009a7919 */ /* 0x000ea20000002100 */
[----:B------:R-:W3:Y:S06]  /*0020*/  LDCU.64 UR8, c[0x0][0x890] ;  /* 0x00011200ff0877ac */ /* 0x000eec0008000a00 */
[----:B------:R-:W4:Y:S01]  /*0030*/  S2UR UR46, SR_CgaCtaId ;  /* 0x00000000002e79c3 */ /* 0x000f220000008800 */
[----:B------:R-:W-:Y:S02]  /*0040*/  PRMT R140, RZ, 0x7610, R140 ;  /* 0x00007610ff8c7816 */ /* 0x000fe4000000008c */
[----:B------:R-:W-:Y:S01]  /*0050*/  ELECT P1, URZ, PT ;  /* 0x0000000000ff782f */ /* 0x000fe20003820000 */
[----:B---3--:R-:W-:-:S04]  /*0060*/  UISETP.NE.U32.AND UP0, UPT, UR8, URZ, UPT ;  /* 0x000000ff0800728c */ /* 0x008fc8000bf05070 */
[----:B------:R-:W-:Y:S02]  /*0070*/  UISETP.NE.AND.EX UP0, UPT, UR9, URZ, UPT, UP0 ;  /* 0x000000ff0900728c */ /* 0x000fe4000bf05300 */
[----:B----4-:R-:W-:Y:S02]  /*0080*/  ULOP3.LUT UR28, UR46, 0x1, URZ, 0xc0, !UPT ;  /* 0x000000012e1c7892 */ /* 0x010fe4000f8ec0ff */
[----:B------:R-:W-:Y:S01]  /*0090*/  ULOP3.LUT UR29, UR46, 0x1, URZ, 0x3c, !UPT ;  /* 0x000000012e1d7892 */ /* 0x000fe2000f8e3cff */
[----:B--2---:R-:W-:-:S05]  /*00a0*/  SHF.R.U32.HI R141, RZ, 0x5, R154 ;  /* 0x00000005ff8d7819 */ /* 0x004fca000001169a */
[----:B------:R-:W2:Y:S02]  /*00b0*/  SHFL.IDX PT, R0, R141, RZ, 0x1f ;  /* 0x00001fff8d007589 */ /* 0x000ea400000e0000 */
[----:B--2---:R-:W-:Y:S01]  /*00c0*/  R2UR UR18, R0 ;  /* 0x00000000001272ca */ /* 0x004fe200000e0000 */
[----:B-1----:R-:W-:-:S14]  /*00d0*/  BRA.U UP0, `(.L_x_0) ;  /* 0x0000000100307547 */ /* 0x002fdc000b800000 */
[----:B------:R-:W1:Y:S02]  /*00e0*/  LDCU.64 UR4, c[0x0][0x888] ;  /* 0x00011100ff0477ac */ /* 0x000e640008000a00 */
[----:B-1----:R-:W-:-:S04]  /*00f0*/  UISETP.NE.U32.AND UP0, UPT, UR4, URZ, UPT ;  /* 0x000000ff0400728c */ /* 0x002fc8000bf05070 */
[----:B------:R-:W-:-:S09]  /*0100*/  UISETP.NE.AND.EX UP0, UPT, UR5, URZ, UPT, UP0 ;  /* 0x000000ff0500728c */ /* 0x000fd2000bf05300 */
[----:B------:R-:W-:Y:S05]  /*0110*/  BRA.U !UP0, `(.L_x_1) ;  /* 0x0000000108147547 */ /* 0x000fea000b800000 */
[----:B------:R-:W1:Y:S01]  /*0120*/  LDC.64 R72, c[0x0][0x888] ;  /* 0x00022200ff487b82 */ /* 0x000e620000000a00 */
[----:B------:R-:W1:Y:S02]  /*0130*/  LDCU.64 UR4, c[0x0][0x358] ;  /* 0x00006b00ff0477ac */ /* 0x000e640008000a00 */
[----:B-1----:R1:W5:Y:S01]  /*0140*/  LDG.E R72, desc[UR4][R72.64] ;  /* 0x0000000448487981 */ /* 0x002362000c1e1900 */
[----:B------:R-:W-:Y:S01]  /*0150*/  HFMA2 R140, -RZ, RZ, 0, 5.9604644775390625e-08 ;  /* 0x00000001ff8c7431 */ /* 0x000fe200000001ff */
[----:B------:R-:W-:Y:S05]  /*0160*/  BRA `(.L_x_0) ;  /* 0x00000000000c7947 */ /* 0x000fea0003800000 */
.L_x_1:
[----:B------:R-:W1:Y:S01]  /*0170*/  LDCU UR4, c[0x0][0x880] ;  /* 0x00011000ff0477ac */ /* 0x000e620008000800 */
[----:B------:R-:W-:Y:S01]  /*0180*/  HFMA2 R140, -RZ, RZ, 0, 5.9604644775390625e-08 ;  /* 0x00000001ff8c7431 */ /* 0x000fe200000001ff */
[----:B-1----:R-:W-:-:S07]  /*0190*/  MOV R72, UR4 ;  /* 0x0000000400487c02 */ /* 0x002fce0008000f00 */
.L_x_0:
[----:B------:R-:W2:Y:S02]  /*01a0*/  LDCU.64 UR4, c[0x0][0x8b0] ;  /* 0x00011600ff0477ac */ /* 0x000ea40008000a00 */
[----:B--2---:R-:W-:-:S04]  /*01b0*/  UISETP.NE.U32.AND UP0, UPT, UR4, URZ, UPT ;  /* 0x000000ff0400728c */ /* 0x004fc8000bf05070 */
[----:B------:R-:W-:-:S09]  /*01c0*/  UISETP.NE.AND.EX UP0, UPT, UR5, URZ, UPT, UP0 ;  /* 0x000000ff0500728c */ /* 0x000fd2000bf05300 */
[----:B------:R-:W-:Y:S05]  /*01d0*/  BRA.U UP0, `(.L_x_2) ;  /* 0x0000000100287547 */ /* 0x000fea000b800000 */
[----:B------:R-:W2:Y:S02]  /*01e0*/  LDCU.64 UR4, c[0x0][0x8a8] ;  /* 0x00011500ff0477ac */ /* 0x000ea40008000a00 */
[----:B--2---:R-:W-:-:S04]  /*01f0*/  UISETP.NE.U32.AND UP0, UPT, UR4, URZ, UPT ;  /* 0x000000ff0400728c */ /* 0x004fc8000bf05070 */
[----:B------:R-:W-:-:S09]  /*0200*/  UISETP.NE.AND.EX UP0, UPT, UR5, URZ, UPT, UP0 ;  /* 0x000000ff0500728c */ /* 0x000fd2000bf05300 */
[----:B------:R-:W-:Y:S05]  /*0210*/  BRA.U !UP0, `(.L_x_3) ;  /* 0x0000000108107547 */ /* 0x000fea000b800000 */
[----:B------:R-:W2:Y:S01]  /*0220*/  LDC.64 R70, c[0x0][0x8a8] ;  /* 0x00022a00ff467b82 */ /* 0x000ea20000000a00 */
[----:B------:R-:W2:Y:S02]  /*0230*/  LDCU.64 UR4, c[0x0][0x358] ;  /* 0x00006b00ff0477ac */ /* 0x000ea40008000a00 */
[----:B--2---:R2:W5:Y:S01]  /*0240*/  LDG.E R70, desc[UR4][R70.64] ;  /* 0x0000000446467981 */ /* 0x004562000c1e1900 */
[----:B------:R-:W-:Y:S05]  /*0250*/  BRA `(.L_x_2) ;  /* 0x0000000000087947 */ /* 0x000fea0003800000 */
.L_x_3:
[----:B------:R-:W2:Y:S02]  /*0260*/  LDCU UR4, c[0x0][0x8a0] ;  /* 0x00011400ff0477ac */ /* 0x000ea40008000800 */
[----:B--2---:R-:W-:Y:S02]  /*0270*/  MOV R70, UR4 ;  /* 0x0000000400467c02 */ /* 0x004fe40008000f00 */
.L_x_2:
[----:B------:R-:W-:Y:S01]  /*0280*/  IMAD.U32 R0, RZ, RZ, UR18 ;  /* 0x00000012ff007e24 */ /* 0x000fe2000f8e00ff */
[----:B------:R-:W-:Y:S04]  /*0290*/  BSSY.RECONVERGENT B0, `(.L_x_4) ;  /* 0x000000c000007945 */ /* 0x000fe80003800200 */
[C---:B------:R-:W-:Y:S02]  /*02a0*/  ISETP.NE.OR P2, PT, R0.reuse, 0x1, !P1 ;  /* 0x000000010000780c */ /* 0x040fe40004f45670 */
[----:B------:R-:W-:-:S11]  /*02b0*/  ISETP.NE.OR P0, PT, R0, 0x3, !P1 ;  /* 0x000000030000780c */ /* 0x000fd60004f05670 */
[----:B------:R-:W-:Y:S05]  /*02c0*/  @P2 BRA `(.L_x_5) ;  /* 0x0000000000202947 */ /* 0x000fea0003800000 */
[----:B------:R-:W3:Y:S02]  /*02d0*/  LDCU.64 UR4, c[0x0][0x348] ;  /* 0x00006900ff0477ac */ /* 0x000ee40008000a00 */
[----:B---3--:R-:W-:Y:S02]  /*02e0*/  UIADD3 UR6, UP1, UPT, UR4, 0x80, URZ ;  /* 0x0000008004067890 */ /* 0x008fe4000ff3e0ff */
[----:B------:R-:W-:Y:S02]  /*02f0*/  UIADD3 UR4, UP0, UPT, UR4, 0x180, URZ ;  /* 0x0000018004047890 */ /* 0x000fe4000ff1e0ff */
[----:B------:R-:W-:Y:S02]  /*0300*/  UIADD3.X UR7, UPT, UPT, URZ, UR5, URZ, UP1, !UPT ;  /* 0x00000005ff077290 */ /* 0x000fe40008ffe4ff */
[----:B------:R-:W-:-:S07]  /*0310*/  UIADD3.X UR5, UPT, UPT, URZ, UR5, URZ, UP0, !UPT ;  /* 0x00000005ff057290 */ /* 0x000fce00087fe4ff */
[----:B------:R3:W-:Y:S02]  /*0320*/  UTMACCTL.PF [UR6] ;  /* 0x00000000060079b9 */ /* 0x0007e40008040000 */
[----:B------:R3:W-:Y:S02]  /*0330*/  UTMACCTL.PF [UR4] ;  /* 0x00000000040079b9 */ /* 0x0007e40008040000 */
[----:B---3--:R-:W-:Y:S01]  /*0340*/  NOP ;  /* 0x0000000000007918 */ /* 0x008fe20000000000 */
.L_x_5:
[----:B------:R-:W-:Y:S05]  /*0350*/  BSYNC.RECONVERGENT B0 ;  /* 0x0000000000007941 */ /* 0x000fea0003800200 */
.L_x_4:
[----:B------:R-:W-:Y:S04]  /*0360*/  BSSY.RECONVERGENT B0, `(.L_x_6) ;  /* 0x000000a000007945 */ /* 0x000fe80003800200 */
        /* <DEDUP_REMOVED lines=9> */
.L_x_7:
[----:B------:R-:W-:Y:S05]  /*0400*/  BSYNC.RECONVERGENT B0 ;  /* 0x0000000000007941 */ /* 0x000fea0003800200 */
.L_x_6:
[----:B------:R-:W3:Y:S01]  /*0410*/  LDCU.64 UR4, c[0x0][0x888] ;  /* 0x00011100ff0477ac */ /* 0x000ee20008000a00 */
[----:B------:R-:W-:Y:S02]  /*0420*/  UISETP.EQ.U32.AND UP1, UPT, UR8, URZ, UPT ;  /* 0x000000ff0800728c */ /* 0x000fe4000bf22070 */
[----:B------:R-:W-:Y:S02]  /*0430*/  UPLOP3.LUT UP3, UPT, UPT, UPT, UPT, 0x80, 0x8 ;  /* 0x000000000008789c */ /* 0x000fe40003f6f070 */
[----:B---3--:R-:W-:-:S04]  /*0440*/  UISETP.NE.U32.AND UP0, UPT, UR4, URZ, UPT ;  /* 0x000000ff0400728c */ /* 0x008fc8000bf05070 */
[----:B------:R-:W-:-:S04]  /*0450*/  UISETP.NE.AND.EX UP0, UPT, UR5, URZ, UPT, UP0 ;  /* 0x000000ff0500728c */ /* 0x000fc8000bf05300 */
[----:B------:R-:W-:-:S04]  /*0460*/  UISETP.EQ.OR.EX UP2, UPT, UR9, URZ, !UP0, UP1 ;  /* 0x000000ff0900728c */ /* 0x000fc8000c742710 */
[----:B------:R-:W-:-:S06]  /*0470*/  UP2UR UR4, UPR, URZ, 0x4 ;  /* 0x00000004ff047883 */ /* 0x000fcc0008000000 */
[----:B------:R-:W-:Y:S01]  /*0480*/  MOV R143, UR4 ;  /* 0x00000004008f7c02 */ /* 0x000fe20008000f00 */
[----:B------:R-:W-:Y:S06]  /*0490*/  BRA.U !UP2, `(.L_x_8) ;  /* 0x000000010a207547 */ /* 0x000fec000b800000 */
[----:B-----5:R-:W-:Y:S01]  /*04a0*/  R2UR UR5, R72 ;  /* 0x00000000480572ca */ /* 0x020fe200000e0000 */
[----:B------:R-:W-:Y:S02]  /*04b0*/  UISETP.NE.U32.AND UP1, UPT, UR8, URZ, UPT ;  /* 0x000000ff0800728c */ /* 0x000fe4000bf25070 */
[----:B------:R-:W-:Y:S02]  /*04c0*/  USEL UR4, URZ, 0xffffffff, UP0 ;  /* 0xffffffffff047887 */ /* 0x000fe40008000000 */
[----:B------:R-:W-:-:S08]  /*04d0*/  UISETP.NE.AND.EX UP1, UPT, UR9, URZ, UPT, UP1 ;  /* 0x000000ff0900728c */ /* 0x000fd0000bf25310 */
[----:B------:R-:W-:-:S04]  /*04e0*/  UISETP.NE.AND UP0, UPT, UR5, URZ, UPT ;  /* 0x000000ff0500728c */ /* 0x000fc8000bf05270 */
[----:B------:R-:W-:-:S04]  /*04f0*/  @!UP1 USEL UR4, URZ, 0xffffffff, UP0 ;  /* 0xffffffffff049887 */ /* 0x000fc80008000000 */
[----:B------:R-:W-:-:S04]  /*0500*/  ULOP3.LUT UR4, UR4, 0x1, URZ, 0xc0, !UPT ;  /* 0x0000000104047892 */ /* 0x000fc8000f8ec0ff */
[----:B------:R-:W-:-:S11]  /*0510*/  UISETP.NE.U32.AND UP3, UPT, UR4, 0x1, UPT ;  /* 0x000000010400788c */ /* 0x000fd6000bf65070 */
.L_x_8:
[----:B------:R-:W3:Y:S01]  /*0520*/  SHFL.IDX PT, R0, R141, RZ, 0x1f ;  /* 0x00001fff8d007589 */ /* 0x000ee200000e0000 */
[----:B------:R-:W-:-:S04]  /*0530*/  UISETP.NE.AND UP0, UPT, UR18, 0x2, UPT ;  /* 0x000000021200788c */ /* 0x000fc8000bf05270 */
[----:B------:R-:W-:Y:S02]  /*0540*/  UISETP.EQ.AND UP1, UPT, UR28, URZ, !UP0 ;  /* 0x000000ff1c00728c */ /* 0x000fe4000c722270 */
[----:B------:R-:W-:-:S04]  /*0550*/  USEL UR37, URZ, 0x1, UP0 ;  /* 0x00000001ff257887 */ /* 0x000fc80008000000 */
[----:B------:R-:W-:Y:S02]  /*0560*/  PLOP3.LUT P3, PT, P1, PT, UP1, 0x80, 0x8 ;  /* 0x000000000008781c */ /* 0x000fe40000f6f018 */
[----:B---3--:R-:W-:-:S13]  /*0570*/  ISETP.NE.AND P0, PT, R0, RZ, PT ;  /* 0x000000ff0000720c */ /* 0x008fda0003f05270 */
[----:B------:R-:W-:Y:S05]  /*0580*/  @P0 BRA `(.L_x_9) ;  /* 0x0000000000540947 */ /* 0x000fea0003800000 */
[----:B------:R-:W-:Y:S01]  /*0590*/  UMOV UR4, 0x400 ;  /* 0x0000040000047882 */ /* 0x000fe20000000000 */
[----:B------:R-:W-:Y:S01]  /*05a0*/  UMOV UR8, 0x1 ;  /* 0x0000000100087882 */ /* 0x000fe20000000000 */
[----:B------:R-:W-:Y:S01]  /*05b0*/  UMOV UR6, 0x2 ;  /* 0x0000000200067882 */ /* 0x000fe20000000000 */
[----:B------:R-:W-:Y:S02]  /*05c0*/  ULEA UR4, UR46, UR4, 0x18 ;  /* 0x000000042e047291 */ /* 0x000fe4000f8ec0ff */
[----:B------:R-:W-:-:S04]  /*05d0*/  UIADD3 UR8, UPT, UPT, -UR8, 0x100000, URZ ;  /* 0x0010000008087890 */ /* 0x000fc8000fffe1ff */
[----:B------:R-:W-:Y:S02]  /*05e0*/  USHF.L.U32 UR9, UR8, 0xb, URZ ;  /* 0x0000000b08097899 */ /* 0x000fe400080006ff */
[----:B------:R-:W-:Y:S02]  /*05f0*/  USHF.L.U32 UR8, UR8, 0x1, URZ ;  /* 0x0000000108087899 */ /* 0x000fe400080006ff */
[----:B------:R-:W-:-:S04]  /*0600*/  UIADD3 UR6, UPT, UPT, -UR6, 0x100000, URZ ;  /* 0x0010000006067890 */ /* 0x000fc8000fffe1ff */
[----:B------:R-:W-:Y:S02]  /*0610*/  USHF.L.U32 UR7, UR6, 0xb, URZ ;  /* 0x0000000b06077899 */ /* 0x000fe400080006ff */
[----:B------:R-:W-:Y:S01]  /*0620*/  USHF.L.U32 UR6, UR6, 0x1, URZ ;  /* 0x0000000106067899 */ /* 0x000fe200080006ff */
[----:B------:R-:W-:Y:S01]  /*0630*/  ELECT P0, URZ, PT ;  /* 0x0000000000ff782f */ /* 0x000fe20003800000 */
[----:B------:R-:W3:Y:S02]  /*0640*/  FENCE.VIEW.ASYNC.S ;  /* 0x00000000000073c6 */ /* 0x000ee40000000000 */
[----:B---3--:R3:W4:Y:S08]  /*0650*/  SYNCS.EXCH.64 URZ, [UR4], UR8 ;  /* 0x0000000804ff75b2 */ /* 0x0087300008000100 */
[----:B------:R3:W1:Y:S01]  /*0660*/  SYNCS.EXCH.64 URZ, [UR4+0x20], UR6 ;  /* 0x0000200604ff75b2 */ /* 0x0006620008000100 */
[----:B------:R3:W1:Y:S01]  /*0670*/  SYNCS.EXCH.64 URZ, [UR4+0x8], UR8 ;  /* 0x0000080804ff75b2 */ /* 0x0006620008000100 */
[----:B------:R3:W1:Y:S01]  /*0680*/  SYNCS.EXCH.64 URZ, [UR4+0x28], UR6 ;  /* 0x0000280604ff75b2 */ /* 0x0006620008000100 */
[----:B------:R3:W1:Y:S01]  /*0690*/  SYNCS.EXCH.64 URZ, [UR4+0x10], UR8 ;  /* 0x0000100804ff75b2 */ /* 0x0006620008000100 */
[----:B------:R3:W1:Y:S01]  /*06a0*/  SYNCS.EXCH.64 URZ, [UR4+0x30], UR6 ;  /* 0x0000300604ff75b2 */ /* 0x0006620008000100 */
[----:B------:R3:W1:Y:S01]  /*06b0*/  SYNCS.EXCH.64 URZ, [UR4+0x18], UR8 ;  /* 0x0000180804ff75b2 */ /* 0x0006620008000100 */
[----:B------:R3:W1:Y:S01]  /*06c0*/  SYNCS.EXCH.64 URZ, [UR4+0x38], UR6 ;  /* 0x0000380604ff75b2 */ /* 0x0006620008000100 */
[----:B------:R-:W-:Y:S01]  /*06d0*/  NOP ;  /* 0x0000000000007918 */ /* 0x000fe20000000000 */
.L_x_9:
[----:B------:R-:W2:Y:S01]  /*06e0*/  SHFL.IDX PT, R0, R141, RZ, 0x1f ;  /* 0x00001fff8d007589 */ /* 0x000ea200000e0000 */
[----:B------:R-:W-:Y:S01]  /*06f0*/  NOP ;  /* 0x0000000000007918 */ /* 0x000fe20000000000 */
[----:B--2---:R-:W-:-:S13]  /*0700*/  ISETP.NE.AND P0, PT, R0, 0x1, PT ;  /* 0x000000010000780c */ /* 0x004fda0003f05270 */
[----:B------:R-:W-:Y:S05]  /*0710*/  @P0 BRA `(.L_x_10) ;  /* 0x0000000000440947 */ /* 0x000fea0003800000 */
[----:B---3--:R-:W-:Y:S01]  /*0720*/  UMOV UR4, 0x400 ;  /* 0x0000040000047882 */ /* 0x008fe20000000000 */
        /* <DEDUP_REMOVED lines=10> */
[----:B------:R-:W2:Y:S02]  /*07d0*/  FENCE.VIEW.ASYNC.S ;  /* 0x00000000000073c6 */ /* 0x000ea40000000000 */
[----:B--2---:R2:W3:Y:S08]  /*07e0*/  SYNCS.EXCH.64 URZ, [UR4+0x40], UR8 ;  /* 0x0000400804ff75b2 */ /* 0x0044f00008000100 */
[----:B------:R2:W1:Y:S01]  /*07f0*/  SYNCS.EXCH.64 URZ, [UR4+0x50], UR6 ;  /* 0x0000500604ff75b2 */ /* 0x0004620008000100 */
[----:B------:R2:W1:Y:S01]  /*0800*/  SYNCS.EXCH.64 URZ, [UR4+0x48], UR8 ;  /* 0x0000480804ff75b2 */ /* 0x0004620008000100 */
[----:B------:R2:W1:Y:S01]  /*0810*/  SYNCS.EXCH.64 URZ, [UR4+0x58], UR6 ;  /* 0x0000580604ff75b2 */ /* 0x0004620008000100 */
[----:B------:R-:W-:Y:S01]  /*0820*/  NOP ;  /* 0x0000000000007918 */ /* 0x000fe20000000000 */
.L_x_10:
[----:B------:R-:W4:Y:S01]  /*0830*/  SHFL.IDX PT, R0, R141, RZ, 0x1f ;  /* 0x00001fff8d007589 */ /* 0x000f2200000e0000 */
[----:B------:R-:W-:Y:S01]  /*0840*/  NOP ;  /* 0x0000000000007918 */ /* 0x000fe20000000000 */
[----:B----4-:R-:W-:-:S13]  /*0850*/  ISETP.NE.AND P0, PT, R0, 0x3, PT ;  /* 0x000000030000780c */ /* 0x010fda0003f05270 */
[----:B------:R-:W-:Y:S05]  /*0860*/  @P0 BRA `(.L_x_11) ;  /* 0x00000000002c0947 */ /* 0x000fea0003800000 */
[----:B--23--:R-:W-:Y:S01]  /*0870*/  UMOV UR6, 0x400 ;  /* 0x0000040000067882 */ /* 0x00cfe20000000000 */
[----:B------:R-:W-:Y:S01]  /*0880*/  UMOV UR4, 0x20 ;  /* 0x0000002000047882 */ /* 0x000fe20000000000 */
[----:B------:R-:W-:Y:S02]  /*0890*/  ULEA UR6, UR46, UR6, 0x18 ;  /* 0x000000062e067291 */ /* 0x000fe4000f8ec0ff */
[----:B------:R-:W-:-:S04]  /*08a0*/  UIADD3 UR4, UPT, UPT, -UR4, 0x100000, URZ ;  /* 0x0010000004047890 */ /* 0x000fc8000fffe1ff */
[----:B------:R-:W-:Y:S02]  /*08b0*/  USHF.L.U32 UR5, UR4, 0xb, URZ ;  /* 0x0000000b04057899 */ /* 0x000fe400080006ff */
[----:B------:R-:W-:Y:S01]  /*08c0*/  USHF.L.U32 UR4, UR4, 0x1, URZ ;  /* 0x0000000104047899 */ /* 0x000fe200080006ff */
[----:B------:R-:W-:Y:S01]  /*08d0*/  ELECT P0, URZ, PT ;  /* 0x0000000000ff782f */ /* 0x000fe20003800000 */
[----:B------:R-:W2:Y:S10]  /*08e0*/  FENCE.VIEW.ASYNC.S ;  /* 0x00000000000073c6 */ /* 0x000eb40000000000 */
[----:B--2---:R4:W2:Y:S01]  /*08f0*/  SYNCS.EXCH.64 URZ, [UR6+0x60], UR4 ;  /* 0x0000600406ff75b2 */ /* 0x0048a20008000100 */
[----:B------:R4:W3:Y:S02]  /*0900*/  SYNCS.EXCH.64 URZ, [UR6+0x68], UR4 ;  /* 0x0000680406ff75b2 */ /* 0x0008e40008000100 */
[----:B----4-:R-:W-:Y:S01]  /*0910*/  NOP ;  /* 0x0000000000007918 */ /* 0x010fe20000000000 */
.L_x_11:
[----:B------:R-:W4:Y:S01]  /*0920*/  SHFL.IDX PT, R0, R141, RZ, 0x1f ;  /* 0x00001fff8d007589 */ /* 0x000f2200000e0000 */
[----:B------:R-:W-:Y:S01]  /*0930*/  NOP ;  /* 0x0000000000007918 */ /* 0x000fe20000000000 */
[----:B----4-:R-:W-:-:S13]  /*0940*/  ISETP.NE.AND P0, PT, R0, 0x4, PT ;  /* 0x000000040000780c */ /* 0x010fda0003f05270 */
[----:B------:R-:W-:Y:S05]  /*0950*/  @P0 BRA `(.L_x_12) ;  /* 0x0000000000480947 */ /* 0x000fea0003800000 */
[----:B--23--:R-:W-:Y:S01]  /*0960*/  UMOV UR4, 0x3a0 ;  /* 0x000003a000047882 */ /* 0x00cfe20000000000 */
[----:B------:R-:W-:Y:S01]  /*0970*/  UMOV UR6, 0x400 ;  /* 0x0000040000067882 */ /* 0x000fe20000000000 */
[----:B------:R-:W-:Y:S01]  /*0980*/  USEL UR4, UR4, 0x320, UP3 ;  /* 0x0000032004047887 */ /* 0x000fe20009800000 */
        /* <DEDUP_REMOVED lines=10> */
[----:B--2---:R4:W2:Y:S08]  /*0a30*/  SYNCS.EXCH.64 URZ, [UR6+0x70], UR8 ;  /* 0x0000700806ff75b2 */ /* 0x0048b00008000100 */
[----:B------:R4:W3:Y:S01]  /*0a40*/  SYNCS.EXCH.64 URZ, [UR6+0x80], UR4 ;  /* 0x0000800406ff75b2 */ /* 0x0008e20008000100 */
[----:B------:R4:W1:Y:S01]  /*0a50*/  SYNCS.EXCH.64 URZ, [UR6+0x78], UR8 ;  /* 0x0000780806ff75b2 */ /* 0x0008620008000100 */
[----:B------:R4:W1:Y:S02]  /*0a60*/  SYNCS.EXCH.64 URZ, [UR6+0x88], UR4 ;  /* 0x0000880406ff75b2 */ /* 0x0008640008000100 */
[----:B----4-:R-:W-:Y:S01]  /*0a70*/  NOP ;  /* 0x0000000000007918 */ /* 0x010fe20000000000 */
.L_x_12:
[----:B------:R-:W4:Y:S01]  /*0a80*/  SHFL.IDX PT, R0, R141, RZ, 0x1f ;  /* 0x00001fff8d007589 */ /* 0x000f2200000e0000 */
[----:B------:R-:W-:Y:S01]  /*0a90*/  NOP ;  /* 0x0000000000007918 */ /* 0x000fe20000000000 */
[----:B----4-:R-:W-:-:S13]  /*0aa0*/  ISETP.NE.AND P0, PT, R0, 0x5, PT ;  /* 0x000000050000780c */ /* 0x010fda0003f05270 */
[----:B------:R-:W-:Y:S05]  /*0ab0*/  @P0 BRA `(.L_x_13) ;  /* 0x0000000000540947 */ /* 0x000fea0003800000 */
[----:B--23--:R-:W-:Y:S01]  /*0ac0*/  UMOV UR4, 0x400 ;  /* 0x0000040000047882 */ /* 0x00cfe20000000000 */
        /* <DEDUP_REMOVED lines=14> */
[----:B------:R4:W1:Y:S01]  /*0bb0*/  SYNCS.EXCH.64 URZ, [UR4+0xb8], UR8 ;  /* 0x0000b80804ff75b2 */ /* 0x0008620008000100 */
[----:B------:R4:W1:Y:S01]  /*0bc0*/  SYNCS.EXCH.64 URZ, [UR4+0xa0], UR6 ;  /* 0x0000a00604ff75b2 */ /* 0x0008620008000100 */
[----:B------:R4:W1:Y:S01]  /*0bd0*/  SYNCS.EXCH.64 URZ, [UR4+0xc0], UR8 ;  /* 0x0000c00804ff75b2 */ /* 0x0008620008000100 */
[----:B------:R4:W1:Y:S01]  /*0be0*/  SYNCS.EXCH.64 URZ, [UR4+0xa8], UR6 ;  /* 0x0000a80604ff75b2 */ /* 0x0008620008000100 */
[----:B------:R4:W1:Y:S02]  /*0bf0*/  SYNCS.EXCH.64 URZ, [UR4+0xc8], UR8 ;  /* 0x0000c80804ff75b2 */ /* 0x0008640008000100 */
[----:B----4-:R-:W-:Y:S01]  /*0c00*/  NOP ;  /* 0x0000000000007918 */ /* 0x010fe20000000000 */
.L_x_13:
[----:B------:R-:W4:Y:S01]  /*0c10*/  SHFL.IDX PT, R0, R141, RZ, 0x1f ;  /* 0x00001fff8d007589 */ /* 0x000f2200000e0000 */
[----:B------:R-:W-:Y:S01]  /*0c20*/  ISETP.NE.OR P1, PT, RZ, UR18, !P1 ;  /* 0x00000012ff007c0c */ /* 0x000fe2000cf25670 */
        /* <DEDUP_REMOVED lines=12> */
[----:B------:R4:W3:Y:S01]  /*0cf0*/  SYNCS.EXCH.64 URZ, [UR4+0xe0], UR6 ;  /* 0x0000e00604ff75b2 */ /* 0x0008e20008000100 */
[----:B------:R4:W1:Y:S01]  /*0d00*/  SYNCS.EXCH.64 URZ, [UR4+0xd8], UR6 ;  /* 0x0000d80604ff75b2 */ /* 0x0008620008000100 */
[----:B------:R4:W1:Y:S02]  /*0d10*/  SYNCS.EXCH.64 URZ, [UR4+0xe8], UR6 ;  /* 0x0000e80604ff75b2 */ /* 0x0008640008000100 */
[----:B----4-:R-:W-:Y:S01]  /*0d20*/  NOP ;  /* 0x0000000000007918 */ /* 0x010fe20000000000 */
.L_x_14:
[----:B------:R-:W-:Y:S01]  /*0d30*/  VOTEU.ALL UP0, P1 ;  /* 0x0000000000ff7886 */ /* 0x000fe20000800000 */
[----:B--23--:R-:W-:Y:S01]  /*0d40*/  UMOV UR4, 0x20 ;  /* 0x0000002000047882 */ /* 0x00cfe20000000000 */
[----:B------:R-:W2:Y:S01]  /*0d50*/  LDCU UR7, c[0x0][0x36c] ;  /* 0x00006d80ff0777ac */ /* 0x000ea20008000800 */
[----:B------:R-:W-:Y:S01]  /*0d60*/  NOP ;  /* 0x0000000000007918 */ /* 0x000fe20000000000 */
[----:B------:R-:W-:Y:S01]  /*0d70*/  LOP3.LUT R0, R154, 0x1f, RZ, 0xc0, !PT ;  /* 0x0000001f9a007812 */ /* 0x000fe200078ec0ff */
[----:B------:R-:W-:Y:S01]  /*0d80*/  @!UP0 UMOV UR6, 0x400 ;  /* 0x0000040000068882 */ /* 0x000fe20000000000 */
[----:B------:R-:W-:-:S04]  /*0d90*/  @!UP0 UIADD3 UR4, UPT, UPT, -UR4, 0x100000, URZ ;  /* 0x0010000004048890 */ /* 0x000fc8000fffe1ff */
[----:B------:R-:W-:Y:S02]  /*0da0*/  @!UP0 USHF.L.U32 UR5, UR4, 0xb, URZ ;  /* 0x0000000b04058899 */ /* 0x000fe400080006ff */
[----:B------:R-:W-:Y:S02]  /*0db0*/  @!UP0 USHF.L.U32 UR4, UR4, 0x1, URZ ;  /* 0x0000000104048899 */ /* 0x000fe400080006ff */
[----:B------:R-:W-:Y:S01]  /*0dc0*/  @!UP0 ULEA UR6, UR46, UR6, 0x18 ;  /* 0x000000062e068291 */ /* 0x000fe2000f8ec0ff */
[----:B------:R-:W-:Y:S01]  /*0dd0*/  VOTEU.ALL UP0, P1 ;  /* 0x0000000000ff7886 */ /* 0x000fe20000800000 */
[----:B------:R-:W-:Y:S02]  /*0de0*/  UISETP.NE.AND UP4, UPT, UR18, URZ, UPT ;  /* 0x000000ff1200728c */ /* 0x000fe4000bf85270 */
[----:B--2---:R-:W-:Y:S01]  /*0df0*/  UISETP.EQ.U32.AND UP5, UPT, UR7, 0x1, UPT ;  /* 0x000000010700788c */ /* 0x004fe2000bfa2070 */
[----:B------:R-:W2:Y:S07]  /*0e00*/  FENCE.VIEW.ASYNC.S ;  /* 0x00000000000073c6 */ /* 0x000eae0000000000 */
[----:B--2---:R2:W3:Y:S01]  /*0e10*/  @!UP0 SYNCS.EXCH.64 URZ, [UR6+0xf0], UR4 ;  /* 0x0000f00406ff85b2 */ /* 0x0044e20008000100 */
[----:B------:R-:W-:Y:S05]  /*0e20*/  BRA.U !UP5, `(.L_x_15) ;  /* 0x000000010d087547 */ /* 0x000fea000b800000 */
[----:B-1-3--:R-:W-:Y:S01]  /*0e30*/  UCGABAR_ARV ;  /* 0x00000000000079c7 */ /* 0x00afe20008000000 */
[----:B------:R-:W-:Y:S05]  /*0e40*/  BRA `(.L_x_16) ;  /* 0x0000000000047947 */ /* 0x000fea0003800000 */
.L_x_15:
[----:B-1-3--:R-:W-:Y:S01]  /*0e50*/  NOP ;  /* 0x0000000000007918 */ /* 0x00afe20000000000 */
.L_x_16:
[----:B------:R-:W1:Y:S01]  /*0e60*/  S2UR UR23, SR_CTAID.X ;  /* 0x00000000001779c3 */ /* 0x000e620000002500 */
[----:B------:R-:W-:-:S05]  /*0e70*/  CS2R.32 R142, SR_CgaSize ;  /* 0x00000000008e7805 */ /* 0x000fca0000008a00 */
[----:B------:R-:W-:-:S05]  /*0e80*/  IMAD R142, R142, -0xa0, RZ ;  /* 0xffffff608e8e7824 */ /* 0x000fca00078e02ff */
[----:B--2---:R-:W-:-:S14]  /*0e90*/  R2UR UR5, R142 ;  /* 0x000000008e0572ca */ /* 0x004fdc00000e0000 */
[----:B------:R-:W2:Y:S01]  /*0ea0*/  LDCU UR5, c[0x0][UR5+0x2b0] ;  /* 0x00005600050577ac */ /* 0x000ea20008000800 */
[----:B------:R-:W-:-:S05]  /*0eb0*/  CS2R.32 R142, SR_CgaSize ;  /* 0x00000000008e7805 */ /* 0x000fca0000008a00 */
[----:B------:R-:W-:-:S05]  /*0ec0*/  IMAD R142, R142, -0xa0, RZ ;  /* 0xffffff608e8e7824 */ /* 0x000fca00078e02ff */
[----:B------:R-:W-:-:S14]  /*0ed0*/  R2UR UR4, R142 ;  /* 0x000000008e0472ca */ /* 0x000fdc00000e0000 */
[----:B------:R-:W3:Y:S01]  /*0ee0*/  LDCU UR4, c[0x0][UR4+0x2b4] ;  /* 0x00005680040477ac */ /* 0x000ee20008000800 */
[----:B------:R-:W4:Y:S01]  /*0ef0*/  S2UR UR7, SR_CTAID.Y ;  /* 0x00000000000779c3 */ /* 0x000f220000002600 */
[----:B------:R-:W-:-:S05]  /*0f00*/  CS2R.32 R142, SR_CgaSize ;  /* 0x00000000008e7805 */ /* 0x000fca0000008a00 */
[----:B------:R-:W-:-:S05]  /*0f10*/  IMAD R142, R142, -0xa0, RZ ;  /* 0xffffff608e8e7824 */ /* 0x000fca00078e02ff */
[----:B------:R-:W-:-:S14]  /*0f20*/  R2UR UR8, R142 ;  /* 0x000000008e0872ca */ /* 0x000fdc00000e0000 */
[----:B------:R-:W3:Y:S01]  /*0f30*/  LDCU UR8, c[0x0][UR8+0x2a0] ;  /* 0x00005400080877ac */ /* 0x000ee20008000800 */
[----:B------:R-:W-:Y:S01]  /*0f40*/  UISETP.GT.U32.AND UP0, UPT, UR28, 0xffff, UPT ;  /* 0x0000ffff1c00788c */ /* 0x000fe2000bf04070 */
[----:B------:R-:W3:Y:S01]  /*0f50*/  LDCU UR19, c[0x0][0xb24] ;  /* 0x00016480ff1377ac */ /* 0x000ee20008000800 */
[----:B------:R-:W1:Y:S01]  /*0f60*/  S2UR UR36, SR_CTAID.Z ;  /* 0x00000000002479c3 */ /* 0x000e620000002700 */
[----:B------:R-:W-:-:S05]  /*0f70*/  CS2R.32 R142, SR_CgaSize ;  /* 0x00000000008e7805 */ /* 0x000fca0000008a00 */
[----:B------:R-:W-:-:S05]  /*0f80*/  IMAD R142, R142, -0xa0, RZ ;  /* 0xffffff608e8e7824 */ /* 0x000fca00078e02ff */
[----:B------:R-:W-:-:S14]  /*0f90*/  R2UR UR63, R142 ;  /* 0x000000008e3f72ca */ /* 0x000fdc00000e0000 */
[----:B------:R-:W3:Y:S01]  /*0fa0*/  LDCU UR63, c[0x0][UR63+0x2a4] ;  /* 0x000054803f3f77ac */ /* 0x000ee20008000800 */
[----:B------:R-:W-:Y:S01]  /*0fb0*/  USHF.L.U32 UR22, UR46, 0xa, URZ ;  /* 0x0000000a2e167899 */ /* 0x000fe200080006ff */
[----:B-1----:R-:W-:Y:S01]  /*0fc0*/  I2FP.F32.U32 R3, UR23 ;  /* 0x0000001700037c45 */ /* 0x002fe20008201000 */
[----:B------:R-:W-:Y:S01]  /*0fd0*/  UMOV UR32, 0x5 ;  /* 0x0000000500207882 */ /* 0x000fe20000000000 */
[----:B------:R-:W1:Y:S03]  /*0fe0*/  LDCU UR42, c[0x0][0xb24] ;  /* 0x00016480ff2a77ac */ /* 0x000e660008000800 */
[----:B--2---:R-:W-:Y:S01]  /*0ff0*/  FMUL R3, R3, UR5 ;  /* 0x0000000503037c20 */ /* 0x004fe20008400000 */
[----:B------:R-:W-:Y:S01]  /*1000*/  USEL UR5, UR28, 0xffff, !UP0 ;  /* 0x0000ffff1c057887 */ /* 0x000fe2000c000000 */
[----:B----4-:R-:W-:Y:S01]  /*1010*/  I2FP.F32.U32 R2, UR7 ;  /* 0x0000000700027c45 */ /* 0x010fe20008201000 */
[----:B------:R-:W2:Y:S03]  /*1020*/  LDCU UR31, c[0x0][0xb30] ;  /* 0x00016600ff1f77ac */ /* 0x000ea60008000800 */
[----:B------:R-:W4:Y:S01]  /*1030*/  F2I.U32.TRUNC.NTZ R3, R3 ;  /* 0x0000000300037305 */ /* 0x000f22000020f000 */
[----:B---3--:R-:W-:Y:S01]  /*1040*/  FMUL R2, R2, UR4 ;  /* 0x0000000402027c20 */ /* 0x008fe20008400000 */
[----:B------:R-:W-:-:S02]  /*1050*/  ULOP3.LUT UR21, UR5, 0xffff, URZ, 0xc0, !UPT ;  /* 0x0000ffff05157892 */ /* 0x000fc4000f8ec0ff */
[----:B------:R-:W-:Y:S01]  /*1060*/  UISETP.GE.AND UP2, UPT, UR19, 0x1, UPT ;  /* 0x000000011300788c */ /* 0x000fe2000bf46270 */
[----:B------:R-:W-:-:S03]  /*1070*/  UMOV UR20, UR7 ;  /* 0x0000000700147c82 */ /* 0x000fc60008000000 */
[----:B------:R-:W3:Y:S01]  /*1080*/  F2I.U32.TRUNC.NTZ R2, R2 ;  /* 0x0000000200027305 */ /* 0x000ee2000020f000 */
[----:B------:R-:W-:Y:S01]  /*1090*/  UMOV UR16, UR23 ;  /* 0x0000001700107c82 */ /* 0x000fe20008000000 */
[----:B----4-:R-:W-:Y:S02]  /*10a0*/  R2UR UR4, R3 ;  /* 0x00000000030472ca */ /* 0x010fe400000e0000 */
[----:B------:R-:W-:Y:S02]  /*10b0*/  PRMT R3, RZ, 0x7610, R3 ;  /* 0x00007610ff037816 */ /* 0x000fe40000000003 */
[----:B---3--:R-:W-:Y:S02]  /*10c0*/  R2UR UR6, R2 ;  /* 0x00000000020672ca */ /* 0x008fe400000e0000 */
[----:B------:R-:W-:-:S07]  /*10d0*/  PRMT R2, RZ, 0x7610, R2 ;  /* 0x00007610ff027816 */ /* 0x000fce0000000002 */
[----:B------:R-:W-:-:S04]  /*10e0*/  UIADD3 UR5, UPT, UPT, -UR4, URZ, URZ ;  /* 0x000000ff04057290 */ /* 0x000fc8000fffe1ff */
[----:B------:R-:W-:Y:S02]  /*10f0*/  UIMAD UR5, UR8, UR5, UR23 ;  /* 0x00000005080572a4 */ /* 0x000fe4000f8e0217 */
[----:B------:R-:W-:-:S04]  /*1100*/  UIADD3 UR4, UPT, UPT, -UR6, URZ, URZ ;  /* 0x000000ff06047290 */ /* 0x000fc8000fffe1ff */
[----:B------:R-:W-:Y:S01]  /*1110*/  IMAD.U32 R142, RZ, RZ, UR5 ;  /* 0x00000005ff8e7e24 */ /* 0x000fe2000f8e00ff */
[----:B------:R-:W-:Y:S01]  /*1120*/  UIMAD UR63, UR63, UR4, UR7 ;  /* 0x000000043f3f72a4 */ /* 0x000fe2000f8e0207 */
[----:B-12---:R-:W-:Y:S11]  /*1130*/  BRA.U UP4, `(.L_x_17) ;  /* 0x0000000104407547 */ /* 0x006ff6000b800000 */
[----:B------:R-:W-:-:S13]  /*1140*/  R2UR UR4, R142 ;  /* 0x000000008e0472ca */ /* 0x000fda00000e0000 */
[----:B------:R-:W-:Y:S02]  /*1150*/  UISETP.GT.U32.AND UP0, UPT, UR4, 0x1, UPT ;  /* 0x000000010400788c */ /* 0x000fe4000bf04070 */
[----:B------:R-:W-:Y:S02]  /*1160*/  ULOP3.LUT UR4, UR4, 0xfffffffe, URZ, 0xc0, !UPT ;  /* 0xfffffffe04047892 */ /* 0x000fe4000f8ec0ff */
[----:B------:R-:W-:Y:S02]  /*1170*/  UISETP.NE.AND UP1, UPT, UR63, URZ, UP0 ;  /* 0x000000ff3f00728c */ /* 0x000fe40008725270 */
[----:B------:R-:W-:Y:S02]  /*1180*/  UISETP.NE.AND UP0, UPT, UR63, 0x1, UP0 ;  /* 0x000000013f00788c */ /* 0x000fe40008705270 */
[----:B------:R-:W-:Y:S02]  /*1190*/  USEL UR7, URZ, 0x1, UP1 ;  /* 0x00000001ff077887 */ /* 0x000fe40008800000 */
[----:B------:R-:W-:-:S02]  /*11a0*/  USEL UR6, URZ, 0x4, UP0 ;  /* 0x00000004ff067887 */ /* 0x000fc40008000000 */
[----:B------:R-:W-:Y:S02]  /*11b0*/  USEL UR5, URZ, 0x2, UP1 ;  /* 0x00000002ff057887 */ /* 0x000fe40008800000 */
[----:B------:R-:W-:Y:S02]  /*11c0*/  ULEA UR4, UR63, UR4, 0x1 ;  /* 0x000000043f047291 */ /* 0x000fe4000f8e08ff */
[----:B------:R-:W-:Y:S02]  /*11d0*/  USEL UR8, URZ, 0x8, UP0 ;  /* 0x00000008ff087887 */ /* 0x000fe40008000000 */
[----:B------:R-:W-:-:S03]  /*11e0*/  UIADD3 UR5, UPT, UPT, UR5, UR6, UR7 ;  /* 0x0000000605057290 */ /* 0x000fc6000fffe007 */
[----:B------:R-:W-:Y:S01]  /*11f0*/  UMOV UR6, 0x3 ;  /* 0x0000000300067882 */ /* 0x000fe20000000000 */
[----:B------:R-:W-:Y:S02]  /*1200*/  UIADD3 UR5, UPT, UPT, UR5, UR8, URZ ;  /* 0x0000000805057290 */ /* 0x000fe4000fffe0ff */
[----:B------:R-:W-:-:S04]  /*1210*/  USHF.L.U32 UR4, UR6, UR4, URZ ;  /* 0x0000000406047299 */ /* 0x000fc800080006ff */
[----:B------:R-:W-:Y:S02]  /*1220*/  MOV R3, UR5 ;  /* 0x0000000500037c02 */ /* 0x000fe40008000f00 */
[----:B------:R-:W-:Y:S02]  /*1230*/  IMAD.U32 R2, RZ, RZ, UR4 ;  /* 0x00000004ff027e24 */ /* 0x000fe4000f8e00ff */
.L_x_17:
[----:B------:R-:W-:Y:S05]  /*1240*/  BRA.U !UP2, `(.L_x_18) ;  /* 0x000000010ad47547 */ /* 0x000fea000b800000 */
[----:B------:R-:W1:Y:S01]  /*1250*/  LDCU.128 UR24, c[0x0][0xb10] ;  /* 0x00016200ff1877ac */ /* 0x000e620008000c00 */
[----:B------:R-:W2:Y:S01]  /*1260*/  LDCU UR6, c[0x0][0x370] ;  /* 0x00006e00ff0677ac */ /* 0x000ea20008000800 */
[----:B------:R-:W3:Y:S01]  /*1270*/  LDCU UR5, c[0x0][0x374] ;  /* 0x00006e80ff0577ac */ /* 0x000ee20008000800 */
[----:B------:R-:W4:Y:S01]  /*1280*/  LDCU UR30, c[0x0][0xb0c] ;  /* 0x00016180ff1e77ac */ /* 0x000f220008000800 */
[----:B------:R-:W4:Y:S01]  /*1290*/  LDCU UR4, c[0x0][0xb20] ;  /* 0x00016400ff0477ac */ /* 0x000f220008000800 */
[----:B------:R-:W4:Y:S01]  /*12a0*/  LDCU.64 UR8, c[0x0][0xb28] ;  /* 0x00016500ff0877ac */ /* 0x000f220008000a00 */
[----:B-1----:R-:W-:Y:S02]  /*12b0*/  UISETP.NE.AND UP0, UPT, UR26, 0x1, UPT ;  /* 0x000000011a00788c */ /* 0x002fe4000bf05270 */
[----:B---3--:R-:W-:Y:S02]  /*12c0*/  UIMAD.WIDE.U32 UR10, UR5, UR27, URZ ;  /* 0x0000001b050a72a5 */ /* 0x008fe4000f8e00ff */
[----:B--2---:R-:W-:-:S02]  /*12d0*/  UIMAD.WIDE.U32 UR12, UR6, UR24, URZ ;  /* 0x00000018060c72a5 */ /* 0x004fc4000f8e00ff */
[----:B----4-:R-:W-:Y:S02]  /*12e0*/  UISETP.NE.AND UP1, UPT, UR30, 0x1, UPT ;  /* 0x000000011e00788c */ /* 0x010fe4000bf25270 */
[----:B------:R-:W-:Y:S01]  /*12f0*/  UISETP.NE.AND UP2, UPT, UR19, 0x1, UPT ;  /* 0x000000011300788c */ /* 0x000fe2000bf45270 */
[----:B------:R-:W-:Y:S02]  /*1300*/  UMOV UR10, UR11 ;  /* 0x0000000b000a7c82 */ /* 0x000fe40008000000 */
[----:B------:R-:W-:Y:S01]  /*1310*/  UMOV UR12, UR13 ;  /* 0x0000000d000c7c82 */ /* 0x000fe20008000000 */
[----:B------:R-:W-:Y:S02]  /*1320*/  @UP0 USHF.R.U32.HI UR5, URZ, UR4, UR10 ;  /* 0x00000004ff050299 */ /* 0x000fe4000801160a */
[----:B------:R-:W-:Y:S02]  /*1330*/  UIMAD.WIDE.U32 UR16, UR20, UR27, URZ ;  /* 0x0000001b141072a5 */ /* 0x000fe4000f8e00ff */
[----:B------:R-:W-:-:S02]  /*1340*/  UIMAD.WIDE.U32 UR10, UR5, UR8, URZ ;  /* 0x00000008050a72a5 */ /* 0x000fc4000f8e00ff */
[----:B------:R-:W-:Y:S02]  /*1350*/  @UP1 USHF.R.U32.HI UR6, URZ, UR25, UR12 ;  /* 0x00000019ff061299 */ /* 0x000fe4000801160c */
[----:B------:R-:W-:Y:S02]  /*1360*/  UIMAD.WIDE.U32 UR14, UR23, UR24, URZ ;  /* 0x00000018170e72a5 */ /* 0x000fe4000f8e00ff */
[----:B------:R-:W-:Y:S01]  /*1370*/  UIMAD.WIDE.U32 UR12, UR6, UR8, URZ ;  /* 0x00000008060c72a5 */ /* 0x000fe2000f8e00ff */
[----:B------:R-:W-:Y:S01]  /*1380*/  UMOV UR16, UR17 ;  /* 0x0000001100107c82 */ /* 0x000fe20008000000 */
[----:B------:R-:W-:Y:S01]  /*1390*/  UMOV UR10, UR11 ;  /* 0x0000000b000a7c82 */ /* 0x000fe20008000000 */
[----:B------:R-:W-:Y:S02]  /*13a0*/  USHF.R.U32.HI UR16, URZ, UR4, UR16 ;  /* 0x00000004ff107299 */ /* 0x000fe40008011610 */
[----:B------:R-:W-:Y:S02]  /*13b0*/  @UP2 USHF.R.U32.HI UR5, URZ, UR9, UR10 ;  /* 0x00000009ff052299 */ /* 0x000fe4000801160a */
[----:B------:R-:W-:Y:S01]  /*13c0*/  UMOV UR7, UR13 ;  /* 0x0000000d00077c82 */ /* 0x000fe20008000000 */
[----:B------:R-:W-:Y:S01]  /*13d0*/  UMOV UR14, UR15 ;  /* 0x0000000f000e7c82 */ /* 0x000fe20008000000 */
[----:B------:R-:W-:-:S02]  /*13e0*/  @UP2 USHF.R.U32.HI UR6, URZ, UR9, UR7 ;  /* 0x00000009ff062299 */ /* 0x000fc40008011607 */
[----:B------:R-:W-:Y:S02]  /*13f0*/  USHF.R.U32.HI UR14, URZ, UR25, UR14 ;  /* 0x00000019ff0e7299 */ /* 0x000fe4000801160e */
[----:B------:R-:W-:Y:S02]  /*1400*/  USEL UR4, UR20, UR16, !UP0 ;  /* 0x0000001014047287 */ /* 0x000fe4000c000000 */
[----:B------:R-:W-:Y:S02]  /*1410*/  UIMAD UR7, UR5, UR19, URZ ;  /* 0x00000013050772a4 */ /* 0x000fe4000f8e02ff */
[----:B------:R-:W-:Y:S02]  /*1420*/  USEL UR5, UR23, UR14, !UP1 ;  /* 0x0000000e17057287 */ /* 0x000fe4000c800000 */
[----:B------:R-:W-:Y:S02]  /*1430*/  UIMAD UR12, UR6, UR19, URZ ;  /* 0x00000013060c72a4 */ /* 0x000fe4000f8e02ff */
[----:B------:R-:W-:-:S02]  /*1440*/  UISETP.GE.AND UP0, UPT, UR4, UR7, UPT ;  /* 0x000000070400728c */ /* 0x000fc4000bf06270 */
[----:B------:R-:W-:Y:S02]  /*1450*/  UIMAD.WIDE.U32 UR10, UR4, UR8, URZ ;  /* 0x00000008040a72a5 */ /* 0x000fe4000f8e00ff */
[----:B------:R-:W-:Y:S02]  /*1460*/  UISETP.GE.OR UP0, UPT, UR5, UR12, UP0 ;  /* 0x0000000c0500728c */ /* 0x000fe40008706670 */
[----:B------:R-:W-:Y:S02]  /*1470*/  UIMAD.WIDE.U32 UR12, UR5, UR8, URZ ;  /* 0x00000008050c72a5 */ /* 0x000fe4000f8e00ff */
[----:B------:R-:W-:Y:S01]  /*1480*/  UIADD3 UR10, UPT, UPT, -UR4, URZ, URZ ;  /* 0x000000ff040a7290 */ /* 0x000fe2000fffe1ff */
[----:B------:R-:W-:Y:S01]  /*1490*/  UMOV UR8, UR11 ;  /* 0x0000000b00087c82 */ /* 0x000fe20008000000 */
[----:B------:R-:W-:Y:S02]  /*14a0*/  UIADD3 UR16, UPT, UPT, -UR5, URZ, URZ ;  /* 0x000000ff05107290 */ /* 0x000fe4000fffe1ff */
[----:B------:R-:W-:-:S03]  /*14b0*/  USHF.R.U32.HI UR8, URZ, UR9, UR8 ;  /* 0x00000009ff087299 */ /* 0x000fc60008011608 */
[----:B------:R-:W-:Y:S01]  /*14c0*/  @!UP0 UMOV UR7, UR13 ;  /* 0x0000000d00078c82 */ /* 0x000fe20008000000 */
[----:B------:R-:W-:Y:S02]  /*14d0*/  UIMAD UR20, UR26, UR10, UR20 ;  /* 0x0000000a1a1472a4 */ /* 0x000fe4000f8e0214 */
[----:B------:R-:W-:Y:S02]  /*14e0*/  USEL UR8, UR4, UR8, !UP2 ;  /* 0x0000000804087287 */ /* 0x000fe4000d000000 */
[----:B------:R-:W-:Y:S02]  /*14f0*/  @!UP0 USHF.R.U32.HI UR7, URZ, UR9, UR7 ;  /* 0x00000009ff078299 */ /* 0x000fe40008011607 */
[----:B------:R-:W-:Y:S02]  /*1500*/  UIADD3 UR9, UPT, UPT, -UR8, URZ, URZ ;  /* 0x000000ff08097290 */ /* 0x000fe4000fffe1ff */
[----:B------:R-:W-:Y:S02]  /*1510*/  @!UP0 USEL UR7, UR5, UR7, !UP2 ;  /* 0x0000000705078287 */ /* 0x000fe4000d000000 */
[----:B------:R-:W-:-:S02]  /*1520*/  UIMAD UR9, UR19, UR9, UR4 ;  /* 0x00000009130972a4 */ /* 0x000fc4000f8e0204 */
[----:B------:R-:W-:Y:S02]  /*1530*/  @!UP0 UIADD3 UR8, UPT, UPT, UR8, -UR7, URZ ;  /* 0x8000000708088290 */ /* 0x000fe4000fffe0ff */
[----:B------:R-:W-:Y:S02]  /*1540*/  @!UP0 UIMAD UR6, UR9, UR6, UR7 ;  /* 0x00000006090682a4 */ /* 0x000fe4000f8e0207 */
[----:B------:R-:W-:Y:S02]  /*1550*/  @!UP0 UIMAD UR4, UR8, UR19, UR5 ;  /* 0x00000013080482a4 */ /* 0x000fe4000f8e0205 */
[----:B------:R-:W-:Y:S02]  /*1560*/  UIMAD UR16, UR30, UR16, UR23 ;  /* 0x000000101e1072a4 */ /* 0x000fe4000f8e0217 */
[----:B------:R-:W-:Y:S01]  /*1570*/  UIMAD UR20, UR4, UR26, UR20 ;  /* 0x0000001a041472a4 */ /* 0x000fe2000f8e0214 */
[----:B------:R-:W-:Y:S02]  /*1580*/  @!UP0 UMOV UR5, UR6 ;  /* 0x0000000600058c82 */ /* 0x000fe40008000000 */
[----:B------:R-:W-:-:S12]  /*1590*/  UIMAD UR16, UR5, UR30, UR16 ;  /* 0x0000001e051072a4 */ /* 0x000fd8000f8e0210 */
.L_x_18:
[----:B------:R-:W-:Y:S02]  /*15a0*/  UISETP.NE.AND UP1, UPT, UR31, 0x1, UPT ;  /* 0x000000011f00788c */ /* 0x000fe4000bf25270 */
[----:B------:R-:W-:Y:S02]  /*15b0*/  UISETP.NE.AND UP0, UPT, UR18, 0x2, UPT ;  /* 0x000000021200788c */ /* 0x000fe4000bf05270 */
[----:B------:R-:W-:Y:S02]  /*15c0*/  ULOP3.LUT UR24, UR22, 0x800, URZ, 0xc0, !UPT ;  /* 0x0000080016187892 */ /* 0x000fe4000f8ec0ff */
[----:B------:R-:W-:-:S03]  /*15d0*/  USHF.L.U32 UR21, UR32, UR21, URZ ;  /* 0x0000001520157299 */ /* 0x000fc600080006ff */
[----:B------:R-:W-:Y:S09]  /*15e0*/  BRA.U UP1, `(.L_x_19) ;  /* 0x0000000101447547 */ /* 0x000ff2000b800000 */
[----:B------:R-:W1:Y:S01]  /*15f0*/  LDCU.128 UR8, c[0x0][0xb10] ;  /* 0x00016200ff0877ac */ /* 0x000e620008000c00 */
[----:B------:R-:W2:Y:S01]  /*1600*/  LDCU UR12, c[0x0][0xb0c] ;  /* 0x00016180ff0c77ac */ /* 0x000ea20008000800 */
[----:B------:R-:W3:Y:S01]  /*1610*/  LDCU UR13, c[0x0][0xb20] ;  /* 0x00016400ff0d77ac */ /* 0x000ee20008000800 */
[----:B-1----:R-:W-:Y:S02]  /*1620*/  UIMAD.WIDE.U32 UR6, UR16, UR8, URZ ;  /* 0x00000008100672a5 */ /* 0x002fe4000f8e00ff */
[----:B------:R-:W-:Y:S02]  /*1630*/  UIMAD.WIDE.U32 UR4, UR20, UR11, URZ ;  /* 0x0000000b140472a5 */ /* 0x000fe4000f8e00ff */
[----:B--2---:R-:W-:Y:S02]  /*1640*/  UISETP.NE.AND UP2, UPT, UR12, 0x1, UPT ;  /* 0x000000010c00788c */ /* 0x004fe4000bf45270 */
[----:B------:R-:W-:Y:S01]  /*1650*/  UISETP.NE.AND UP1, UPT, UR10, 0x1, UPT ;  /* 0x000000010a00788c */ /* 0x000fe2000bf25270 */
[----:B------:R-:W-:-:S02]  /*1660*/  UMOV UR6, UR7 ;  /* 0x0000000700067c82 */ /* 0x000fc40008000000 */
[----:B------:R-:W-:Y:S01]  /*1670*/  UMOV UR4, UR5 ;  /* 0x0000000500047c82 */ /* 0x000fe20008000000 */
[----:B------:R-:W-:Y:S02]  /*1680*/  USHF.R.U32.HI UR6, URZ, UR9, UR6 ;  /* 0x00000009ff067299 */ /* 0x000fe40008011606 */
[----:B---3--:R-:W-:Y:S02]  /*1690*/  USHF.R.U32.HI UR4, URZ, UR13, UR4 ;  /* 0x0000000dff047299 */ /* 0x008fe40008011604 */
[----:B------:R-:W-:Y:S02]  /*16a0*/  USEL UR5, UR16, UR6, !UP2 ;  /* 0x0000000610057287 */ /* 0x000fe4000d000000 */
[----:B------:R-:W-:-:S04]  /*16b0*/  USEL UR4, UR20, UR4, !UP1 ;  /* 0x0000000414047287 */ /* 0x000fc8000c800000 */
[----:B------:R-:W-:Y:S02]  /*16c0*/  UIADD3 UR6, UPT, UPT, -UR4, UR5, URZ ;  /* 0x0000000504067290 */ /* 0x000fe4000fffe1ff */
[----:B------:R-:W-:Y:S02]  /*16d0*/  UIADD3 UR4, UPT, UPT, UR4, -UR5, URZ ;  /* 0x8000000504047290 */ /* 0x000fe4000fffe0ff */
[----:B------:R-:W-:Y:S02]  /*16e0*/  UIMAD UR20, UR6, UR10, UR20 ;  /* 0x0000000a061472a4 */ /* 0x000fe4000f8e0214 */
[----:B------:R-:W-:-:S12]  /*16f0*/  UIMAD UR16, UR4, UR12, UR16 ;  /* 0x0000000c041072a4 */ /* 0x000fd8000f8e0210 */
.L_x_19:
[----:B------:R-:W-:Y:S05]  /*1700*/  BRA.U !UP5, `(.L_x_20) ;  /* 0x000000010d0c7547 */ /* 0x000fea000b800000 */
[----:B------:R-:W-:Y:S01]  /*1710*/  UCGABAR_WAIT ;  /* 0x0000000000007dc7 */ /* 0x000fe20008000000 */
[----:B------:R-:W-:Y:S01]  /*1720*/  CCTL.IVALL ;  /* 0x00000000ff00798f */ /* 0x000fe20002000000 */
[----:B------:R-:W-:Y:S05]  /*1730*/  BRA `(.L_x_21) ;  /* 0x0000000000047947 */ /* 0x000fea0003800000 */
.L_x_20:
[----:B------:R-:W-:Y:S06]  /*1740*/  BAR.SYNC.DEFER_BLOCKING 0x0 ;  /* 0x0000000000007b1d */ /* 0x000fec0000010000 */
.L_x_21:
[----:B------:R-:W-:Y:S05]  /*1750*/  BRA.U UP0, `(.L_x_22) ;  /* 0x0000001100ec7547 */ /* 0x000fea000b800000 */
[----:B------:R-:W1:Y:S01]  /*1760*/  LDCU UR6, c[0x0][0x38c] ;  /* 0x00007180ff0677ac */ /* 0x000e620008000800 */
[----:B------:R-:W-:Y:S01]  /*1770*/  PLOP3.LUT P1, PT, PT, PT, UP3, 0x80, 0x8 ;  /* 0x000000000008781c */ /* 0x000fe20003f2f038 */
[----:B------:R-:W-:Y:S01]  /*1780*/  IMAD.MOV.U32 R12, RZ, RZ, 0x1 ;  /* 0x00000001ff0c7424 */ /* 0x000fe200078e00ff */
[----:B------:R-:W-:Y:S01]  /*1790*/  ISETP.NE.AND P2, PT, R0, RZ, P3 ;  /* 0x000000ff0000720c */ /* 0x000fe20001f45270 */
[----:B------:R-:W-:Y:S01]  /*17a0*/  USHF.L.U32 UR7, UR23, 0x7, URZ ;  /* 0x0000000717077899 */ /* 0x000fe200080006ff */
[----:B------:R-:W-:Y:S01]  /*17b0*/  PLOP3.LUT P1, PT, P1, PT, PT, 0x8, 0x80 ;  /* 0x000000000080781c */ /* 0x000fe20000f2e170 */
[----:B------:R-:W-:Y:S01]  /*17c0*/  USHF.L.U32 UR47, UR23, 0x6, URZ ;  /* 0x00000006172f7899 */ /* 0x000fe200080006ff */
[----:B------:R-:W-:Y:S01]  /*17d0*/  CS2R R10, SRZ ;  /* 0x00000000000a7805 */ /* 0x000fe2000001ff00 */
[----:B------:R-:W-:Y:S01]  /*17e0*/  UISETP.NE.AND UP1, UPT, UR18, URZ, UPT ;  /* 0x000000ff1200728c */ /* 0x000fe2000bf25270 */
[----:B------:R-:W-:Y:S01]  /*17f0*/  IMAD.MOV.U32 R9, RZ, RZ, RZ ;  /* 0x000000ffff097224 */ /* 0x000fe200078e00ff */
[----:B------:R-:W2:Y:S01]  /*1800*/  LDCU UR39, c[0x0][0x370] ;  /* 0x00006e00ff2777ac */ /* 0x000ea20008000800 */
[----:B------:R-:W-:Y:S01]  /*1810*/  IMAD.MOV.U32 R8, RZ, RZ, 0x1 ;  /* 0x00000001ff087424 */ /* 0x000fe200078e00ff */
[----:B------:R-:W3:Y:S01]  /*1820*/  LDCU.64 UR26, c[0x0][0x348] ;  /* 0x00006900ff1a77ac */ /* 0x000ee20008000a00 */
[----:B-1----:R-:W-:-:S02]  /*1830*/  UIADD3 UR5, UPT, UPT, UR6, 0x1f, URZ ;  /* 0x0000001f06057890 */ /* 0x002fc4000fffe0ff */
[----:B------:R-:W-:Y:S02]  /*1840*/  UIADD3 UR48, UPT, UPT, UR6, 0x3e, URZ ;  /* 0x0000003e06307890 */ /* 0x000fe4000fffe0ff */
[----:B------:R-:W-:Y:S01]  /*1850*/  USHF.R.S32.HI UR4, URZ, 0x1f, UR5 ;  /* 0x0000001fff047899 */ /* 0x000fe20008011405 */
[----:B------:R-:W1:Y:S03]  /*1860*/  LDCU UR38, c[0x0][0x374] ;  /* 0x00006e80ff2677ac */ /* 0x000e660008000800 */
[----:B------:R-:W-:Y:S02]  /*1870*/  ULEA.HI UR4, UR4, UR5, URZ, 0x5 ;  /* 0x0000000504047291 */ /* 0x000fe4000f8f28ff */
[----:B------:R-:W-:Y:S02]  /*1880*/  UIADD3 UR5, UPT, UPT, UR6, -0x1, URZ ;  /* 0xffffffff06057890 */ /* 0x000fe4000fffe0ff */
[----:B------:R-:W-:-:S02]  /*1890*/  USHF.R.S32.HI UR41, URZ, 0x5, UR4 ;  /* 0x00000005ff297899 */ /* 0x000fc40008011404 */
[----:B------:R-:W-:Y:S02]  /*18a0*/  UISETP.GE.U32.AND UP2, UPT, UR5, -0x3f, UPT ;  /* 0xffffffc10500788c */ /* 0x000fe4000bf46070 */
[----:B------:R-:W-:Y:S02]  /*18b0*/  UISETP.LT.U32.AND UP0, UPT, UR41, 0x4, UPT ;  /* 0x000000042900788c */ /* 0x000fe4000bf01070 */
[----:B------:R-:W-:Y:S02]  /*18c0*/  ULOP3.LUT UR5, UR7, 0x80, URZ, 0xc0, !UPT ;  /* 0x0000008007057892 */ /* 0x000fe4000f8ec0ff */
[----:B------:R-:W-:Y:S02]  /*18d0*/  USEL UR40, UR41, 0x4, UP0 ;  /* 0x0000000429287887 */ /* 0x000fe40008000000 */
[----:B------:R-:W-:Y:S02]  /*18e0*/  ULEA.HI UR44, UR24, UR5, URZ, 0x1b ;  /* 0x00000005182c7291 */ /* 0x000fe4000f8fd8ff */
[----:B------:R-:W-:-:S02]  /*18f0*/  UIADD3 UR4, UPT, UPT, UR40, -0x1, URZ ;  /* 0xffffffff28047890 */ /* 0x000fc4000fffe0ff */
[----:B------:R-:W-:Y:S02]  /*1900*/  @UP2 UIADD3 UR4, UPT, UPT, UR40, URZ, URZ ;  /* 0x000000ff28042290 */ /* 0x000fe4000fffe0ff */
[----:B------:R-:W-:Y:S02]  /*1910*/  ULOP3.LUT UR47, UR47, 0x40, URZ, 0xc0, !UPT ;  /* 0x000000402f2f7892 */ /* 0x000fe4000f8ec0ff */
[----:B------:R-:W-:Y:S02]  /*1920*/  USEL UR25, UR37, 0x2, UP1 ;  /* 0x0000000225197887 */ /* 0x000fe40008800000 */
[----:B------:R-:W-:Y:S02]  /*1930*/  UIADD3 UR45, UPT, UPT, UR41, -UR40, URZ ;  /* 0x80000028292d7290 */ /* 0x000fe4000fffe0ff */
[----:B------:R-:W-:Y:S02]  /*1940*/  UIADD3 UR28, UPT, UPT, UR4, 0x1, URZ ;  /* 0x00000001041c7890 */ /* 0x000fe4000fffe0ff */
[----:B------:R-:W-:Y:S01]  /*1950*/  UIADD3 UR43, UPT, UPT, -UR4, URZ, URZ ;  /* 0x000000ff042b7290 */ /* 0x000fe2000fffe1ff */
[----:B-123--:R-:W-:-:S11]  /*1960*/  UMOV UR5, URZ ;  /* 0x000000ff00057c82 */ /* 0x00efd60008000000 */
.L_x_42:
[----:B------:R-:W-:Y:S01]  /*1970*/  UISETP.NE.AND UP0, UPT, UR46, URZ, UPT ;  /* 0x000000ff2e00728c */ /* 0x000fe2000bf05270 */
[----:B-1----:R-:W1:Y:S08]  /*1980*/  S2UR UR46, SR_CgaCtaId ;  /* 0x00000000002e79c3 */ /* 0x002e700000008800 */
[----:B------:R-:W-:Y:S05]  /*1990*/  BRA.U UP0, `(.L_x_23) ;  /* 0x0000000100347547 */ /* 0x000fea000b800000 */
[----:B------:R-:W2:Y:S01]  /*19a0*/  S2R R0, SR_CgaCtaId ;  /* 0x0000000000007919 */ /* 0x000ea20000008800 */
[----:B------:R-:W-:Y:S02]  /*19b0*/  MOV R3, 0x400 ;  /* 0x0000040000037802 */ /* 0x000fe40000000f00 */
[----:B------:R-:W-:Y:S02]  /*19c0*/  SHF.L.U32 R2, R8, 0x1f, RZ ;  /* 0x0000001f08027819 */ /* 0x000fe400000006ff */
[----:B--2---:R-:W-:-:S05]  /*19d0*/  LEA R0, R0, R3, 0x18 ;  /* 0x0000000300007211 */ /* 0x004fca00078ec0ff */
[----:B------:R-:W-:-:S04]  /*19e0*/  IMAD R3, R9, 0x8, R0 ;  /* 0x0000000809037824 */ /* 0x000fc800078e0200 */
[----:B------:R-:W2:Y:S02]  /*19f0*/  SYNCS.PHASECHK.TRANS64.TRYWAIT P0, [R3+URZ+0xe0], R2 ;  /* 0x0000e002030075a7 */ /* 0x000ea400080011ff */
[----:B--2---:R-:W-:Y:S05]  /*1a00*/  @!P0 BRA `(.L_x_24) ;  /* 0x0000007400208947 */ /* 0x004fea0003800000 */
.L_x_123:
[----:B------:R-:W-:Y:S01]  /*1a10*/  VIADD R9, R9, 0x1 ;  /* 0x0000000109097836 */ /* 0x000fe20000000000 */
[----:B------:R2:W-:Y:S04]  /*1a20*/  SYNCS.ARRIVE.TRANS64.A1T0 RZ, [R3+URZ+0xd0], RZ ;  /* 0x0000d0ff03ff79a7 */ /* 0x0005e800081000ff */
[----:B------:R-:W-:-:S04]  /*1a30*/  ISETP.NE.AND P0, PT, R9, 0x2, PT ;  /* 0x000000020900780c */ /* 0x000fc80003f05270 */
[----:B------:R-:W-:Y:S02]  /*1a40*/  SEL R9, R9, RZ, P0 ;  /* 0x000000ff09097207 */ /* 0x000fe40000000000 */
[----:B--2---:R-:W-:-:S04]  /*1a50*/  SEL R3, RZ, 0x1, P0 ;  /* 0x00000001ff037807 */ /* 0x004fc80000000000 */
[----:B------:R-:W-:-:S07]  /*1a60*/  LOP3.LUT R8, R8, R3, RZ, 0x3c, !PT ;  /* 0x0000000308087212 */ /* 0x000fce00078e3cff */
.L_x_23:
[----:B------:R-:W-:Y:S01]  /*1a70*/  UMOV UR6, 0x400 ;  /* 0x0000040000067882 */ /* 0x000fe20000000000 */
[----:B------:R-:W-:Y:S01]  /*1a80*/  SHF.L.U32 R0, R12, 0x1f, RZ ;  /* 0x0000001f0c007819 */ /* 0x000fe200000006ff */
[----:B-1----:R-:W-:Y:S02]  /*1a90*/  ULEA UR6, UR46, UR6, 0x18 ;  /* 0x000000062e067291 */ /* 0x002fe4000f8ec0ff */
[----:B------:R-:W-:Y:S02]  /*1aa0*/  UISETP.GE.U32.AND UP0, UPT, UR48, 0x3f, UPT ;  /* 0x0000003f3000788c */ /* 0x000fe4000bf06070 */
[----:B------:R-:W-:Y:S02]  /*1ab0*/  ULEA UR4, UR5, UR6, 0x3 ;  /* 0x0000000605047291 */ /* 0x000fe4000f8e18ff */
[----:B------:R-:W-:Y:S01]  /*1ac0*/  ULEA UR11, UR20, UR47, 0x7 ;  /* 0x0000002f140b7291 */ /* 0x000fe2000f8e38ff */
[----:B------:R-:W-:-:S06]  /*1ad0*/  UMOV UR7, URZ ;  /* 0x000000ff00077c82 */ /* 0x000fcc0008000000 */
[----:B------:R1:W2:Y:S01]  /*1ae0*/  SYNCS.PHASECHK.TRANS64.TRYWAIT P0, [UR4+0x20], R0 ;  /* 0x00002000ff0075a7 */ /* 0x0002a20008001104 */
[----:B------:R-:W-:-:S04]  /*1af0*/  ULEA.HI UR4, UR16, UR16, URZ, 0x1 ;  /* 0x0000001010047291 */ /* 0x000fc8000f8f08ff */
[----:B------:R-:W-:-:S04]  /*1b00*/  USHF.L.U32 UR4, UR4, 0x7, URZ ;  /* 0x0000000704047899 */ /* 0x000fc800080006ff */
[----:B------:R-:W-:-:S04]  /*1b10*/  ULOP3.LUT UR35, UR4, 0xffffff00, URZ, 0xc0, !UPT ;  /* 0xffffff0004237892 */ /* 0x000fc8000f8ec0ff */
[----:B------:R-:W-:Y:S01]  /*1b20*/  UIADD3 UR35, UPT, UPT, UR44, UR35, URZ ;  /* 0x000000232c237290 */ /* 0x000fe2000fffe0ff */
[----:B------:R-:W-:Y:S11]  /*1b30*/  BRA.U !UP0, `(.L_x_25) ;  /* 0x0000000108c47547 */ /* 0x000ff6000b800000 */
[----:B------:R-:W-:Y:S01]  /*1b40*/  UMOV UR13, UR43 ;  /* 0x0000002b000d7c82 */ /* 0x000fe20008000000 */
[----:B------:R-:W-:Y:S01]  /*1b50*/  UMOV UR4, UR5 ;  /* 0x0000000500047c82 */ /* 0x000fe20008000000 */
[----:B------:R-:W-:-:S05]  /*1b60*/  UMOV UR34, URZ ;  /* 0x000000ff00227c82 */ /* 0x000fca0008000000 */
.L_x_31:
[----:B------:R-:W-:Y:S01]  /*1b70*/  ULEA UR33, UR4, UR6, 0x3 ;  /* 0x0000000604217291 */ /* 0x000fe2000f8e18ff */
[----:B--2---:R-:W-:Y:S01]  /*1b80*/  @P3 MOV R2, 0x3000 ;  /* 0x0000300000023802 */ /* 0x004fe20000000f00 */
[----:B--234-:R-:W-:Y:S10]  /*1b90*/  @P0 BRA `(.L_x_26) ;  /* 0x00000000000c0947 */ /* 0x01cff40003800000 */
[----:B------:R-:W-:-:S04]  /*1ba0*/  SHF.L.U32 R3, R12, 0x1f, RZ ;  /* 0x0000001f0c037819 */ /* 0x000fc800000006ff */
[----:B------:R-:W2:Y:S02]  /*1bb0*/  SYNCS.PHASECHK.TRANS64.TRYWAIT P0, [UR33+0x20], R3 ;  /* 0x00002003ff0075a7 */ /* 0x000ea40008001121 */
[----:B--2---:R-:W-:Y:S05]  /*1bc0*/  @!P0 BRA `(.L_x_27) ;  /* 0x0000007000c48947 */ /* 0x004fea0003800000 */
.L_x_26:
[----:B------:R2:W-:Y:S01]  /*1bd0*/  @P3 SYNCS.ARRIVE.TRANS64 RZ, [UR33], R2 ;  /* 0x00000002ffff39a7 */ /* 0x0005e20008000021 */
[----:B------:R-:W-:Y:S02]  /*1be0*/  ULOP3.LUT UR5, UR25, 0x2, URZ, 0xfc, !UPT ;  /* 0x0000000219057892 */ /* 0x000fe4000f8efcff */
[----:B------:R-:W-:Y:S02]  /*1bf0*/  UIADD3 UR13, UPT, UPT, UR13, 0x1, URZ ;  /* 0x000000010d0d7890 */ /* 0x000fe4000fffe0ff */
[----:B------:R-:W-:Y:S02]  /*1c00*/  UISETP.NE.AND UP0, UPT, UR5, 0x2, UPT ;  /* 0x000000020500788c */ /* 0x000fe4000bf05270 */
[----:B------:R-:W-:-:S07]  /*1c10*/  UISETP.NE.AND UP2, UPT, UR13, 0x1, UPT ;  /* 0x000000010d00788c */ /* 0x000fce000bf45270 */
[----:B------:R-:W-:Y:S05]  /*1c20*/  BRA.U UP0, `(.L_x_28) ;  /* 0x0000000100047547 */ /* 0x000fea000b800000 */
[----:B------:R-:W-:Y:S05]  /*1c30*/  BPT.TRAP 0x1 ;  /* 0x000000040000795c */ /* 0x000fea0000300000 */
.L_x_28:
[----:B------:R-:W-:Y:S04]  /*1c40*/  BSSY.RECONVERGENT B0, `(.L_x_29) ;  /* 0x0000003000007945 */ /* 0x000fe80003800200 */
[----:B------:R-:W-:Y:S05]  /*1c50*/  @!P2 BRA `(.L_x_30) ;  /* 0x000000000004a947 */ /* 0x000fea0003800000 */
[----:B------:R-:W-:Y:S05]  /*1c60*/  BPT.TRAP 0x1 ;  /* 0x000000040000795c */ /* 0x000fea0000300000 */
.L_x_30:
[----:B------:R-:W-:Y:S05]  /*1c70*/  BSYNC.RECONVERGENT B0 ;  /* 0x0000000000007941 */ /* 0x000fea0003800200 */
.L_x_29:
[----:B------:R-:W-:Y:S02]  /*1c80*/  UIADD3 UR5, UPT, UPT, UR4, 0x1, URZ ;  /* 0x0000000104057890 */ /* 0x000fe4000fffe0ff */
[----:B------:R-:W-:Y:S02]  /*1c90*/  ULEA UR32, UR4, UR24, 0xc ;  /* 0x0000001804207291 */ /* 0x000fe4000f8e60ff */
[----:B------:R-:W-:Y:S02]  /*1ca0*/  UISETP.NE.AND UP0, UPT, UR5, 0x4, UPT ;  /* 0x000000040500788c */ /* 0x000fe4000bf05270 */
[----:B------:R-:W-:Y:S02]  /*1cb0*/  UIADD3 UR16, UP1, UPT, UR26, 0x80, URZ ;  /* 0x000000801a107890 */ /* 0x000fe4000ff3e0ff */
[----:B------:R-:W-:Y:S02]  /*1cc0*/  USEL UR8, URZ, 0x1, UP0 ;  /* 0x00000001ff087887 */ /* 0x000fe40008000000 */
[----:B------:R-:W-:-:S02]  /*1cd0*/  USEL UR5, UR5, URZ, UP0 ;  /* 0x000000ff05057287 */ /* 0x000fc40008000000 */
[----:B------:R-:W-:Y:S02]  /*1ce0*/  UIADD3 UR14, UP0, UPT, UR26, 0x180, URZ ;  /* 0x000001801a0e7890 */ /* 0x000fe4000ff1e0ff */
[----:B------:R-:W-:Y:S01]  /*1cf0*/  LOP3.LUT R12, R12, UR8, RZ, 0x3c, !PT ;  /* 0x000000080c0c7c12 */ /* 0x000fe2000f8e3cff */
[----:B------:R-:W-:Y:S02]  /*1d00*/  ULEA UR8, UR4, UR6, 0xb ;  /* 0x0000000604087291 */ /* 0x000fe4000f8e58ff */
[----:B------:R-:W-:Y:S01]  /*1d10*/  ULEA UR7, UR5, UR6, 0x3 ;  /* 0x0000000605077291 */ /* 0x000fe2000f8e18ff */
[----:B-1----:R-:W-:Y:S01]  /*1d20*/  SHF.L.U32 R0, R12, 0x1f, RZ ;  /* 0x0000001f0c007819 */ /* 0x002fe200000006ff */
[----:B------:R-:W-:Y:S02]  /*1d30*/  ULOP3.LUT UR33, UR33, 0xfefffff8, URZ, 0xc0, !UPT ;  /* 0xfefffff821217892 */ /* 0x000fe4000f8ec0ff */
[----:B------:R-:W-:Y:S02]  /*1d40*/  UIADD3.X UR17, UPT, UPT, URZ, UR27, URZ, UP1, !UPT ;  /* 0x0000001bff117290 */ /* 0x000fe40008ffe4ff */
[----:B------:R-:W-:-:S02]  /*1d50*/  UIADD3 UR32, UPT, UPT, UR6, 0x8400, UR32 ;  /* 0x0000840006207890 */ /* 0x000fc4000fffe020 */
[----:B------:R-:W-:Y:S01]  /*1d60*/  UPRMT UR4, URZ, 0x5410, UR21 ;  /* 0x00005410ff047896 */ /* 0x000fe20008000015 */
[----:B------:R3:W4:Y:S01]  /*1d70*/  SYNCS.PHASECHK.TRANS64.TRYWAIT P0, [UR7+0x20], R0 ;  /* 0x00002000ff0075a7 */ /* 0x0007220008001107 */
[----:B------:R-:W-:Y:S02]  /*1d80*/  UIADD3 UR8, UPT, UPT, UR8, 0xc400, URZ ;  /* 0x0000c40008087890 */ /* 0x000fe4000fffe0ff */
[----:B------:R-:W-:Y:S01]  /*1d90*/  UIADD3.X UR15, UPT, UPT, URZ, UR27, URZ, UP0, !UPT ;  /* 0x0000001bff0f7290 */ /* 0x000fe200087fe4ff */
[----:B------:R-:W-:Y:S01]  /*1da0*/  UMOV UR18, 0x0 ;  /* 0x0000000000127882 */ /* 0x000fe20000000000 */
[----:B------:R-:W-:Y:S01]  /*1db0*/  UMOV UR19, 0x10000000 ;  /* 0x1000000000137882 */ /* 0x000fe20000000000 */
[----:B------:R-:W-:Y:S01]  /*1dc0*/  UMOV UR10, UR34 ;  /* 0x00000022000a7c82 */ /* 0x000fe20008000000 */
[----:B------:R-:W-:Y:S01]  /*1dd0*/  UMOV UR12, UR36 ;  /* 0x00000024000c7c82 */ /* 0x000fe20008000000 */
[----:B------:R-:W-:Y:S01]  /*1de0*/  UMOV UR9, UR33 ;  /* 0x0000002100097c82 */ /* 0x000fe20008000000 */
[----:B------:R1:W-:Y:S01]  /*1df0*/  UTMALDG.3D.MULTICAST.2CTA [UR32], [UR16], UR4, desc[UR18] ;  /* 0x00001220100073b4 */ /* 0x0003e20008211804 */
[----:B------:R-:W-:-:S02]  /*1e00*/  UMOV UR7, UR28 ;  /* 0x0000001c00077c82 */ /* 0x000fc40008000000 */
[----:B------:R3:W-:Y:S01]  /*1e10*/  UTMALDG.3D.2CTA [UR8], [UR14], desc[UR18] ;  /* 0x000012080e0075b4 */ /* 0x0007e20008211000 */
[----:B-1----:R-:W-:Y:S01]  /*1e20*/  UIADD3 UR34, UPT, UPT, UR34, 0x20, URZ ;  /* 0x0000002022227890 */ /* 0x002fe2000fffe0ff */
[----:B------:R-:W-:Y:S01]  /*1e30*/  UMOV UR4, UR5 ;  /* 0x0000000500047c82 */ /* 0x000fe20008000000 */
[----:B------:R-:W-:Y:S10]  /*1e40*/  BRA.U UP2, `(.L_x_31) ;  /* 0xfffffffd02487547 */ /* 0x000ff4000b83ffff */
.L_x_25:
[----:B------:R-:W-:Y:S01]  /*1e50*/  ULEA UR4, UR5, UR6, 0x3 ;  /* 0x0000000605047291 */ /* 0x000fe2000f8e18ff */
[----:B-1-3--:R-:W-:Y:S01]  /*1e60*/  SHF.L.U32 R0, R12, 0x1f, RZ ;  /* 0x0000001f0c007819 */ /* 0x00afe200000006ff */
[----:B------:R-:W-:Y:S01]  /*1e70*/  @!P1 SYNCS.ARRIVE.TRANS64.A1T0 RZ, [UR6+0x68], RZ ;  /* 0x000068ffffff99a7 */ /* 0x000fe20008100006 */
[----:B------:R-:W-:-:S06]  /*1e80*/  UISETP.GT.AND UP0, UPT, UR41, UR40, UPT ;  /* 0x000000282900728c */ /* 0x000fcc000bf04270 */
[----:B--2-4-:R1:W2:Y:S03]  /*1e90*/  SYNCS.PHASECHK.TRANS64.TRYWAIT P0, [UR4+0x20], R0 ;  /* 0x00002000ff0075a7 */ /* 0x0142a60008001104 */
[----:B------:R-:W-:Y:S05]  /*1ea0*/  BRA.U !UP0, `(.L_x_32) ;  /* 0x0000000108c47547 */ /* 0x000fea000b800000 */
[----:B------:R-:W-:Y:S01]  /*1eb0*/  UIADD3 UR13, UPT, UPT, UR45, UR7, URZ ;  /* 0x000000072d0d7290 */ /* 0x000fe2000fffe0ff */
[----:B------:R-:W-:-:S11]  /*1ec0*/  UMOV UR4, UR5 ;  /* 0x0000000500047c82 */ /* 0x000fd60008000000 */
.L_x_38:
[----:B------:R-:W-:Y:S01]  /*1ed0*/  ULEA UR17, UR4, UR6, 0x3 ;  /* 0x0000000604117291 */ /* 0x000fe2000f8e18ff */
[----:B--2---:R-:W-:Y:S01]  /*1ee0*/  @P3 MOV R2, 0x3000 ;  /* 0x0000300000023802 */ /* 0x004fe20000000f00 */
[----:B--2-4-:R-:W-:Y:S10]  /*1ef0*/  @P0 BRA `(.L_x_33) ;  /* 0x00000000000c0947 */ /* 0x014ff40003800000 */
[----:B------:R-:W-:-:S04]  /*1f00*/  SHF.L.U32 R3, R12, 0x1f, RZ ;  /* 0x0000001f0c037819 */ /* 0x000fc800000006ff */
[----:B------:R-:W2:Y:S02]  /*1f10*/  SYNCS.PHASECHK.TRANS64.TRYWAIT P0, [UR17+0x20], R3 ;  /* 0x00002003ff0075a7 */ /* 0x000ea40008001111 */
[----:B--2---:R-:W-:Y:S05]  /*1f20*/  @!P0 BRA `(.L_x_34) ;  /* 0x0000007000048947 */ /* 0x004fea0003800000 */
.L_x_33:
[----:B------:R2:W-:Y:S01]  /*1f30*/  @P3 SYNCS.ARRIVE.TRANS64 RZ, [UR17], R2 ;  /* 0x00000002ffff39a7 */ /* 0x0005e20008000011 */
[----:B------:R-:W-:-:S04]  /*1f40*/  ULOP3.LUT UR5, UR25, 0x2, URZ, 0xfc, !UPT ;  /* 0x0000000219057892 */ /* 0x000fc8000f8efcff */
[----:B------:R-:W-:-:S09]  /*1f50*/  UISETP.NE.AND UP0, UPT, UR5, 0x2, UPT ;  /* 0x000000020500788c */ /* 0x000fd2000bf05270 */
[----:B------:R-:W-:Y:S05]  /*1f60*/  BRA.U UP0, `(.L_x_35) ;  /* 0x0000000100047547 */ /* 0x000fea000b800000 */
[----:B------:R-:W-:Y:S05]  /*1f70*/  BPT.TRAP 0x1 ;  /* 0x000000040000795c */ /* 0x000fea0000300000 */
.L_x_35:
[----:B------:R-:W-:Y:S04]  /*1f80*/  BSSY.RECONVERGENT B0, `(.L_x_36) ;  /* 0x0000003000007945 */ /* 0x000fe80003800200 */
[----:B------:R-:W-:Y:S05]  /*1f90*/  @!P2 BRA `(.L_x_37) ;  /* 0x000000000004a947 */ /* 0x000fea0003800000 */
[----:B------:R-:W-:Y:S05]  /*1fa0*/  BPT.TRAP 0x1 ;  /* 0x000000040000795c */ /* 0x000fea0000300000 */
.L_x_37:
[----:B------:R-:W-:Y:S05]  /*1fb0*/  BSYNC.RECONVERGENT B0 ;  /* 0x0000000000007941 */ /* 0x000fea0003800200 */
.L_x_36:
[----:B------:R-:W-:Y:S02]  /*1fc0*/  UIADD3 UR5, UPT, UPT, UR4, 0x1, URZ ;  /* 0x0000000104057890 */ /* 0x000fe4000fffe0ff */
[----:B------:R-:W-:Y:S02]  /*1fd0*/  ULEA UR16, UR4, UR24, 0xc ;  /* 0x0000001804107291 */ /* 0x000fe4000f8e60ff */
[----:B------:R-:W-:Y:S02]  /*1fe0*/  UISETP.NE.AND UP0, UPT, UR5, 0x4, UPT ;  /* 0x000000040500788c */ /* 0x000fe4000bf05270 */
[----:B------:R-:W-:Y:S02]  /*1ff0*/  UIADD3 UR22, UP1, UPT, UR26, 0x80, URZ ;  /* 0x000000801a167890 */ /* 0x000fe4000ff3e0ff */
[----:B------:R-:W-:Y:S02]  /*2000*/  USEL UR9, URZ, 0x1, UP0 ;  /* 0x00000001ff097887 */ /* 0x000fe40008000000 */
[----:B------:R-:W-:-:S02]  /*2010*/  USEL UR5, UR5, URZ, UP0 ;  /* 0x000000ff05057287 */ /* 0x000fc40008000000 */
[----:B------:R-:W-:Y:S02]  /*2020*/  UIADD3 UR14, UP0, UPT, UR26, 0x180, URZ ;  /* 0x000001801a0e7890 */ /* 0x000fe4000ff1e0ff */
[----:B------:R-:W-:Y:S01]  /*2030*/  ULEA UR8, UR5, UR6, 0x3 ;  /* 0x0000000605087291 */ /* 0x000fe2000f8e18ff */
[----:B------:R-:W-:Y:S01]  /*2040*/  LOP3.LUT R12, R12, UR9, RZ, 0x3c, !PT ;  /* 0x000000090c0c7c12 */ /* 0x000fe2000f8e3cff */
[----:B------:R-:W-:Y:S02]  /*2050*/  USHF.L.U32 UR18, UR7, 0x5, URZ ;  /* 0x0000000507127899 */ /* 0x000fe400080006ff */
[----:B------:R-:W-:Y:S01]  /*2060*/  ULOP3.LUT UR17, UR17, 0xfefffff8, URZ, 0xc0, !UPT ;  /* 0xfefffff811117892 */ /* 0x000fe2000f8ec0ff */
[----:B-1----:R-:W-:Y:S01]  /*2070*/  SHF.L.U32 R0, R12, 0x1f, RZ ;  /* 0x0000001f0c007819 */ /* 0x002fe200000006ff */
[----:B------:R-:W-:Y:S02]  /*2080*/  UIADD3 UR16, UPT, UPT, UR6, 0x8400, UR16 ;  /* 0x0000840006107890 */ /* 0x000fe4000fffe010 */
[----:B------:R-:W-:Y:S01]  /*2090*/  UIADD3.X UR23, UPT, UPT, URZ, UR27, URZ, UP1, !UPT ;  /* 0x0000001bff177290 */ /* 0x000fe20008ffe4ff */
[----:B------:R3:W4:Y:S01]  /*20a0*/  SYNCS.PHASECHK.TRANS64.TRYWAIT P0, [UR8+0x20], R0 ;  /* 0x00002000ff0075a7 */ /* 0x0007220008001108 */
[----:B------:R-:W-:-:S02]  /*20b0*/  ULEA UR8, UR4, UR6, 0xb ;  /* 0x0000000604087291 */ /* 0x000fc4000f8e58ff */
[----:B------:R-:W-:Y:S02]  /*20c0*/  UPRMT UR4, URZ, 0x5410, UR21 ;  /* 0x00005410ff047896 */ /* 0x000fe40008000015 */
[----:B------:R-:W-:Y:S02]  /*20d0*/  UIADD3 UR8, UPT, UPT, UR8, 0xc400, URZ ;  /* 0x0000c40008087890 */ /* 0x000fe4000fffe0ff */
[----:B------:R-:W-:Y:S01]  /*20e0*/  UIADD3.X UR15, UPT, UPT, URZ, UR27, URZ, UP0, !UPT ;  /* 0x0000001bff0f7290 */ /* 0x000fe200087fe4ff */
[----:B------:R-:W-:Y:S01]  /*20f0*/  UMOV UR30, 0x0 ;  /* 0x00000000001e7882 */ /* 0x000fe20000000000 */
[----:B------:R-:W-:Y:S01]  /*2100*/  UMOV UR31, 0x10000000 ;  /* 0x10000000001f7882 */ /* 0x000fe20000000000 */
[----:B------:R-:W-:Y:S01]  /*2110*/  UMOV UR19, UR35 ;  /* 0x0000002300137c82 */ /* 0x000fe20008000000 */
[----:B------:R-:W-:Y:S01]  /*2120*/  UMOV UR20, UR36 ;  /* 0x0000002400147c82 */ /* 0x000fe20008000000 */
[----:B------:R-:W-:Y:S01]  /*2130*/  UMOV UR12, UR36 ;  /* 0x00000024000c7c82 */ /* 0x000fe20008000000 */
[----:B------:R-:W-:Y:S01]  /*2140*/  UMOV UR9, UR17 ;  /* 0x0000001100097c82 */ /* 0x000fe20008000000 */
[----:B------:R-:W-:Y:S01]  /*2150*/  UMOV UR10, UR18 ;  /* 0x00000012000a7c82 */ /* 0x000fe20008000000 */
[----:B------:R1:W-:Y:S01]  /*2160*/  UTMALDG.3D.MULTICAST.2CTA [UR16], [UR22], UR4, desc[UR30] ;  /* 0x00001e10160073b4 */ /* 0x0003e20008211804 */
[----:B------:R-:W-:-:S04]  /*2170*/  UIADD3 UR7, UPT, UPT, UR7, 0x1, URZ ;  /* 0x0000000107077890 */ /* 0x000fc8000fffe0ff */
[----:B------:R-:W-:Y:S01]  /*2180*/  UISETP.NE.AND UP0, UPT, UR7, UR13, UPT ;  /* 0x0000000d0700728c */ /* 0x000fe2000bf05270 */
[----:B------:R3:W-:Y:S01]  /*2190*/  UTMALDG.3D.2CTA [UR8], [UR14], desc[UR30] ;  /* 0x00001e080e0075b4 */ /* 0x0007e20008211000 */
[----:B-1----:R-:W-:-:S07]  /*21a0*/  UMOV UR4, UR5 ;  /* 0x0000000500047c82 */ /* 0x002fce0008000000 */
[----:B---3--:R-:W-:Y:S05]  /*21b0*/  BRA.U UP0, `(.L_x_38) ;  /* 0xfffffffd00447547 */ /* 0x008fea000b83ffff */
.L_x_32:
[C---:B------:R-:W-:Y:S01]  /*21c0*/  LEA R3, R11.reuse, UR6, 0x3 ;  /* 0x000000060b037c11 */ /* 0x040fe2000f8e18ff */
[----:B------:R-:W-:Y:S01]  /*21d0*/  NOP ;  /* 0x0000000000007918 */ /* 0x000fe20000000000 */
[----:B-1----:R-:W-:Y:S02]  /*21e0*/  SHF.L.U32 R0, R10, 0x1f, RZ ;  /* 0x0000001f0a007819 */ /* 0x002fe400000006ff */
[----:B------:R-:W-:Y:S02]  /*21f0*/  LEA R5, R11, UR6, 0x4 ;  /* 0x000000060b057c11 */ /* 0x000fe4000f8e20ff */
[----:B--2-4-:R-:W1:Y:S02]  /*2200*/  SYNCS.PHASECHK.TRANS64.TRYWAIT P0, [R3+URZ+0x70], R0 ;  /* 0x00007000030075a7 */ /* 0x014e6400080011ff */
[----:B-1----:R-:W-:Y:S05]  /*2210*/  @!P0 BRA `(.L_x_39) ;  /* 0x0000006c00608947 */ /* 0x002fea0003800000 */
.L_x_126:
[----:B------:R-:W2:Y:S01]  /*2220*/  LDS.128 R4, [R5+0x100] ;  /* 0x0001000005047984 */ /* 0x000ea20000000c00 */
[----:B------:R-:W-:Y:S01]  /*2230*/  UISETP.GE.AND UP0, UPT, UR42, 0x1, UPT ;  /* 0x000000012a00788c */ /* 0x000fe2000bf06270 */
[----:B------:R-:W-:Y:S01]  /*2240*/  @!PT LDS RZ, [RZ] ;  /* 0x00000000fffff984 */ /* 0x000fe20000000800 */
[----:B------:R-:W-:Y:S01]  /*2250*/  @!PT LDS RZ, [RZ] ;  /* 0x00000000fffff984 */ /* 0x000fe20000000800 */
[----:B------:R-:W-:Y:S01]  /*2260*/  @!PT LDS RZ, [RZ] ;  /* 0x00000000fffff984 */ /* 0x000fe20000000800 */
[----:B------:R-:W-:Y:S01]  /*2270*/  @!PT LDS RZ, [RZ] ;  /* 0x00000000fffff984 */ /* 0x000fe20000000800 */
[----:B------:R3:W-:Y:S06]  /*2280*/  MEMBAR.ALL.CTA ;  /* 0x0000000000007992 */ /* 0x0007ec0000008000 */
[----:B---3--:R-:W3:Y:S01]  /*2290*/  FENCE.VIEW.ASYNC.S ;  /* 0x00000000000073c6 */ /* 0x008ee20000000000 */
[----:B--2---:R-:W-:-:S13]  /*22a0*/  LOP3.LUT P0, RZ, R6, 0x1, RZ, 0xc0, !PT ;  /* 0x0000000106ff7812 */ /* 0x004fda000780c0ff */
[----:B---3--:R-:W-:Y:S01]  /*22b0*/  VOTEU.ANY UP1, P0 ;  /* 0x0000000000ff7886 */ /* 0x008fe20000020100 */
[----:B------:R-:W-:-:S13]  /*22c0*/  PLOP3.LUT P0, PT, PT, PT, UP1, 0x80, 0x8 ;  /* 0x000000000008781c */ /* 0x000fda0003f0f018 */
[----:B-1----:R-:W-:Y:S02]  /*22d0*/  @P0 LOP3.LUT R0, R5, 0xffff, RZ, 0xc0, !PT ;  /* 0x0000ffff05000812 */ /* 0x002fe400078ec0ff */
[----:B------:R-:W-:Y:S02]  /*22e0*/  @P0 MOV R2, R4 ;  /* 0x0000000400020202 */ /* 0x000fe40000000f00 */
[----:B------:R-:W-:Y:S01]  /*22f0*/  @P0 R2UR UR7, R0 ;  /* 0x00000000000702ca */ /* 0x000fe200000e0000 */
[----:B------:R-:W-:Y:S01]  /*2300*/  VIADD R0, R3, 0x80 ;  /* 0x0000008003007836 */ /* 0x000fe20000000000 */
[----:B------:R-:W-:Y:S02]  /*2310*/  @P0 SHF.R.U32.HI R4, RZ, 0x10, R5 ;  /* 0x00000010ff040819 */ /* 0x000fe40000011605 */
[----:B------:R-:W-:Y:S02]  /*2320*/  @P0 R2UR UR8, R2 ;  /* 0x00000000020802ca */ /* 0x000fe400000e0000 */
[----:B------:R-:W-:-:S02]  /*2330*/  PRMT R0, RZ, 0x654, R0 ;  /* 0x00000654ff007816 */ /* 0x000fc40000000000 */
[----:B------:R-:W-:Y:S02]  /*2340*/  @P0 R2UR UR4, R4 ;  /* 0x00000000040402ca */ /* 0x000fe400000e0000 */
[----:B------:R1:W-:Y:S03]  /*2350*/  SYNCS.ARRIVE.TRANS64.RED.A1T0 RZ, [R0+URZ], RZ ;  /* 0x000000ff00ff79a7 */ /* 0x0003e600081004ff */
[----:B------:R-:W-:-:S04]  /*2360*/  @UP1 UMOV UR29, UR7 ;  /* 0x00000007001d1c82 */ /* 0x000fc80008000000 */
[----:B------:R-:W-:-:S04]  /*2370*/  @UP1 UMOV UR37, UR8 ;  /* 0x0000000800251c82 */ /* 0x000fc80008000000 */
[----:B------:R-:W-:Y:S01]  /*2380*/  @UP1 UMOV UR36, UR4 ;  /* 0x0000000400241c82 */ /* 0x000fe20008000000 */
[----:B------:R-:W-:Y:S05]  /*2390*/  BRA.U !UP0, `(.L_x_40) ;  /* 0x0000000108d47547 */ /* 0x000fea000b800000 */
[----:B------:R-:W2:Y:S01]  /*23a0*/  LDCU.128 UR12, c[0x0][0xb10] ;  /* 0x00016200ff0c77ac */ /* 0x000ea20008000c00 */
[----:B------:R-:W3:Y:S01]  /*23b0*/  LDCU UR30, c[0x0][0xb20] ;  /* 0x00016400ff1e77ac */ /* 0x000ee20008000800 */
[----:B------:R-:W4:Y:S01]  /*23c0*/  LDCU UR20, c[0x0][0xb0c] ;  /* 0x00016180ff1477ac */ /* 0x000f220008000800 */
[----:B------:R-:W1:Y:S01]  /*23d0*/  LDCU.64 UR10, c[0x0][0xb28] ;  /* 0x00016500ff0a77ac */ /* 0x000e620008000a00 */
[----:B------:R-:W-:Y:S02]  /*23e0*/  UISETP.NE.AND UP3, UPT, UR42, 0x1, UPT ;  /* 0x000000012a00788c */ /* 0x000fe4000bf65270 */
[----:B--2---:R-:W-:Y:S02]  /*23f0*/  UIMAD.WIDE.U32 UR16, UR38, UR15, URZ ;  /* 0x0000000f261072a5 */ /* 0x004fe4000f8e00ff */
[----:B------:R-:W-:Y:S02]  /*2400*/  UIMAD.WIDE.U32 UR8, UR39, UR12, URZ ;  /* 0x0000000c270872a5 */ /* 0x000fe4000f8e00ff */
[----:B------:R-:W-:-:S02]  /*2410*/  UISETP.NE.AND UP0, UPT, UR14, 0x1, UPT ;  /* 0x000000010e00788c */ /* 0x000fc4000bf05270 */
[----:B------:R-:W-:Y:S01]  /*2420*/  UIMAD.WIDE.U32 UR22, UR29, UR15, URZ ;  /* 0x0000000f1d1672a5 */ /* 0x000fe2000f8e00ff */
[----:B------:R-:W-:Y:S02]  /*2430*/  UMOV UR16, UR17 ;  /* 0x0000001100107c82 */ /* 0x000fe40008000000 */
[----:B------:R-:W-:Y:S01]  /*2440*/  UMOV UR8, UR9 ;  /* 0x0000000900087c82 */ /* 0x000fe20008000000 */
[----:B---3--:R-:W-:Y:S02]  /*2450*/  USHF.R.U32.HI UR16, URZ, UR30, UR16 ;  /* 0x0000001eff107299 */ /* 0x008fe40008011610 */
[----:B----4-:R-:W-:Y:S02]  /*2460*/  UISETP.NE.AND UP2, UPT, UR20, 0x1, UPT ;  /* 0x000000011400788c */ /* 0x010fe4000bf45270 */
[----:B------:R-:W-:Y:S02]  /*2470*/  USHF.R.U32.HI UR8, URZ, UR13, UR8 ;  /* 0x0000000dff087299 */ /* 0x000fe40008011608 */
[----:B------:R-:W-:-:S02]  /*2480*/  USEL UR7, UR38, UR16, !UP0 ;  /* 0x0000001026077287 */ /* 0x000fc4000c000000 */
[----:B------:R-:W-:Y:S02]  /*2490*/  USEL UR8, UR39, UR8, !UP2 ;  /* 0x0000000827087287 */ /* 0x000fe4000d000000 */
[----:B-1----:R-:W-:Y:S01]  /*24a0*/  UIMAD.WIDE.U32 UR16, UR7, UR10, URZ ;  /* 0x0000000a071072a5 */ /* 0x002fe2000f8e00ff */
[----:B------:R-:W-:Y:S01]  /*24b0*/  UMOV UR4, UR23 ;  /* 0x0000001700047c82 */ /* 0x000fe20008000000 */
[----:B------:R-:W-:Y:S02]  /*24c0*/  UIMAD.WIDE.U32 UR18, UR37, UR12, URZ ;  /* 0x0000000c251272a5 */ /* 0x000fe4000f8e00ff */
[----:B------:R-:W-:-:S03]  /*24d0*/  UIMAD.WIDE.U32 UR22, UR8, UR10, URZ ;  /* 0x0000000a081672a5 */ /* 0x000fc6000f8e00ff */
[----:B------:R-:W-:Y:S01]  /*24e0*/  UMOV UR16, UR17 ;  /* 0x0000001100107c82 */ /* 0x000fe20008000000 */
[----:B------:R-:W-:Y:S02]  /*24f0*/  USHF.R.U32.HI UR4, URZ, UR30, UR4 ;  /* 0x0000001eff047299 */ /* 0x000fe40008011604 */
[----:B------:R-:W-:Y:S01]  /*2500*/  @UP3 USHF.R.U32.HI UR7, URZ, UR11, UR16 ;  /* 0x0000000bff073299 */ /* 0x000fe20008011610 */
[----:B------:R-:W-:Y:S01]  /*2510*/  UMOV UR18, UR19 ;  /* 0x0000001300127c82 */ /* 0x000fe20008000000 */
[----:B------:R-:W-:Y:S01]  /*2520*/  UMOV UR22, UR23 ;  /* 0x0000001700167c82 */ /* 0x000fe20008000000 */
[----:B------:R-:W-:Y:S02]  /*2530*/  USHF.R.U32.HI UR13, URZ, UR13, UR18 ;  /* 0x0000000dff0d7299 */ /* 0x000fe40008011612 */
[----:B------:R-:W-:Y:S02]  /*2540*/  USEL UR4, UR29, UR4, !UP0 ;  /* 0x000000041d047287 */ /* 0x000fe4000c000000 */
[----:B------:R-:W-:-:S02]  /*2550*/  @UP3 USHF.R.U32.HI UR8, URZ, UR11, UR22 ;  /* 0x0000000bff083299 */ /* 0x000fc40008011616 */
[----:B------:R-:W-:Y:S02]  /*2560*/  UIMAD UR9, UR42, UR7, URZ ;  /* 0x000000072a0972a4 */ /* 0x000fe4000f8e02ff */
[----:B------:R-:W-:Y:S02]  /*2570*/  USEL UR7, UR37, UR13, !UP2 ;  /* 0x0000000d25077287 */ /* 0x000fe4000d000000 */
[----:B------:R-:W-:Y:S02]  /*2580*/  UIMAD UR12, UR42, UR8, URZ ;  /* 0x000000082a0c72a4 */ /* 0x000fe4000f8e02ff */
[----:B------:R-:W-:Y:S02]  /*2590*/  UISETP.GE.AND UP0, UPT, UR4, UR9, UPT ;  /* 0x000000090400728c */ /* 0x000fe4000bf06270 */
[----:B------:R-:W-:Y:S02]  /*25a0*/  UIMAD.WIDE.U32 UR16, UR4, UR10, URZ ;  /* 0x0000000a041072a5 */ /* 0x000fe4000f8e00ff */
[----:B------:R-:W-:-:S02]  /*25b0*/  UISETP.GE.OR UP0, UPT, UR7, UR12, UP0 ;  /* 0x0000000c0700728c */ /* 0x000fc40008706670 */
        /* <DEDUP_REMOVED lines=19> */
.L_x_40:
[----:B------:R-:W2:Y:S02]  /*26f0*/  LDCU UR4, c[0x0][0xb30] ;  /* 0x00016600ff0477ac */ /* 0x000ea40008000800 */
[----:B--2---:R-:W-:-:S09]  /*2700*/  UISETP.NE.AND UP0, UPT, UR4, 0x1, UPT ;  /* 0x000000010400788c */ /* 0x004fd2000bf05270 */
[----:B------:R-:W-:Y:S05]  /*2710*/  BRA.U UP0, `(.L_x_41) ;  /* 0x0000000100447547 */ /* 0x000fea000b800000 */
[----:B------:R-:W2:Y:S01]  /*2720*/  LDCU.128 UR12, c[0x0][0xb10] ;  /* 0x00016200ff0c77ac */ /* 0x000ea20008000c00 */
[----:B------:R-:W3:Y:S01]  /*2730*/  LDCU UR16, c[0x0][0xb0c] ;  /* 0x00016180ff1077ac */ /* 0x000ee20008000800 */
[----:B------:R-:W4:Y:S01]  /*2740*/  LDCU UR17, c[0x0][0xb20] ;  /* 0x00016400ff1177ac */ /* 0x000f220008000800 */
[----:B--2---:R-:W-:Y:S02]  /*2750*/  UIMAD.WIDE.U32 UR10, UR37, UR12, URZ ;  /* 0x0000000c250a72a5 */ /* 0x004fe4000f8e00ff */
[----:B------:R-:W-:Y:S02]  /*2760*/  UIMAD.WIDE.U32 UR8, UR29, UR15, URZ ;  /* 0x0000000f1d0872a5 */ /* 0x000fe4000f8e00ff */
[----:B---3--:R-:W-:Y:S02]  /*2770*/  UISETP.NE.AND UP2, UPT, UR16, 0x1, UPT ;  /* 0x000000011000788c */ /* 0x008fe4000bf45270 */
[----:B------:R-:W-:Y:S01]  /*2780*/  UISETP.NE.AND UP0, UPT, UR14, 0x1, UPT ;  /* 0x000000010e00788c */ /* 0x000fe2000bf05270 */
[----:B------:R-:W-:-:S02]  /*2790*/  UMOV UR7, UR11 ;  /* 0x0000000b00077c82 */ /* 0x000fc40008000000 */
[----:B------:R-:W-:Y:S01]  /*27a0*/  UMOV UR4, UR9 ;  /* 0x0000000900047c82 */ /* 0x000fe20008000000 */
[----:B------:R-:W-:Y:S02]  /*27b0*/  USHF.R.U32.HI UR7, URZ, UR13, UR7 ;  /* 0x0000000dff077299 */ /* 0x000fe40008011607 */
[----:B----4-:R-:W-:Y:S02]  /*27c0*/  USHF.R.U32.HI UR4, URZ, UR17, UR4 ;  /* 0x00000011ff047299 */ /* 0x010fe40008011604 */
[----:B------:R-:W-:Y:S02]  /*27d0*/  USEL UR7, UR37, UR7, !UP2 ;  /* 0x0000000725077287 */ /* 0x000fe4000d000000 */
[----:B------:R-:W-:-:S04]  /*27e0*/  USEL UR4, UR29, UR4, !UP0 ;  /* 0x000000041d047287 */ /* 0x000fc8000c000000 */
[----:B------:R-:W-:Y:S02]  /*27f0*/  UIADD3 UR8, UPT, UPT, UR7, -UR4, URZ ;  /* 0x8000000407087290 */ /* 0x000fe4000fffe0ff */
[----:B------:R-:W-:Y:S02]  /*2800*/  UIADD3 UR4, UPT, UPT, -UR7, UR4, URZ ;  /* 0x0000000407047290 */ /* 0x000fe4000fffe1ff */
[----:B------:R-:W-:Y:S02]  /*2810*/  UIMAD UR29, UR8, UR14, UR29 ;  /* 0x0000000e081d72a4 */ /* 0x000fe4000f8e021d */
[----:B------:R-:W-:-:S12]  /*2820*/  UIMAD UR37, UR4, UR16, UR37 ;  /* 0x00000010042572a4 */ /* 0x000fd8000f8e0225 */
.L_x_41:
[----:B------:R-:W-:Y:S01]  /*2830*/  VIADD R11, R11, 0x1 ;  /* 0x000000010b0b7836 */ /* 0x000fe20000000000 */
[----:B------:R-:W-:Y:S01]  /*2840*/  R2UR UR4, R142 ;  /* 0x000000008e0472ca */ /* 0x000fe200000e0000 */
[----:B------:R-:W-:Y:S01]  /*2850*/  UIADD3 UR20, UPT, UPT, UR29, UR63, URZ ;  /* 0x0000003f1d147290 */ /* 0x000fe2000fffe0ff */
[----:B------:R-:W-:Y:S02]  /*2860*/  PLOP3.LUT P1, PT, PT, PT, PT, 0x80, 0x8 ;  /* 0x000000000008781c */ /* 0x000fe40003f2f070 */
[----:B------:R-:W-:-:S04]  /*2870*/  ISETP.NE.AND P0, PT, R11, 0x2, PT ;  /* 0x000000020b00780c */ /* 0x000fc80003f05270 */
[----:B------:R-:W-:Y:S02]  /*2880*/  SEL R3, RZ, 0x1, P0 ;  /* 0x00000001ff037807 */ /* 0x000fe40000000000 */
[----:B------:R-:W-:Y:S02]  /*2890*/  SEL R11, R11, RZ, P0 ;  /* 0x000000ff0b0b7207 */ /* 0x000fe40000000000 */
[----:B------:R-:W-:Y:S01]  /*28a0*/  LOP3.LUT R10, R10, R3, RZ, 0x3c, !PT ;  /* 0x000000030a0a7212 */ /* 0x000fe200078e3cff */
[----:B------:R-:W-:Y:S01]  /*28b0*/  UIADD3 UR16, UPT, UPT, UR37, UR4, URZ ;  /* 0x0000000425107290 */ /* 0x000fe2000fffe0ff */
[----:B------:R-:W-:Y:S11]  /*28c0*/  BRA.U UP1, `(.L_x_42) ;  /* 0xfffffff101287547 */ /* 0x000ff6000b83ffff */
[----:B------:R-:W-:Y:S01]  /*28d0*/  UIADD3 UR7, UPT, UPT, UR6, 0x20, URZ ;  /* 0x0000002006077890 */ /* 0x000fe2000fffe0ff */
[----:B------:R-:W-:-:S03]  /*28e0*/  SHF.L.U32 R3, R12, 0x1f, RZ ;  /* 0x0000001f0c037819 */ /* 0x000fc600000006ff */
[----:B------:R-:W-:-:S09]  /*28f0*/  ULEA UR4, UR5, UR7, 0x3 ;  /* 0x0000000705047291 */ /* 0x000fd2000f8e18ff */
[----:B------:R-:W2:Y:S02]  /*2900*/  SYNCS.PHASECHK.TRANS64.TRYWAIT P0, [UR4], R3 ;  /* 0x00000003ff0075a7 */ /* 0x000ea40008001104 */
[----:B--2---:R-:W-:Y:S05]  /*2910*/  @!P0 BRA `(.L_x_43) ;  /* 0x0000006400b48947 */ /* 0x004fea0003800000 */
.L_x_128:
[----:B------:R-:W-:-:S04]  /*2920*/  UIADD3 UR4, UPT, UPT, UR5, 0x1, URZ ;  /* 0x0000000105047890 */ /* 0x000fc8000fffe0ff */
[----:B------:R-:W-:-:S04]  /*2930*/  UISETP.NE.AND UP0, UPT, UR4, 0x4, UPT ;  /* 0x000000040400788c */ /* 0x000fc8000bf05270 */
[----:B------:R-:W-:Y:S02]  /*2940*/  USEL UR6, URZ, 0x1, UP0 ;  /* 0x00000001ff067887 */ /* 0x000fe40008000000 */
[----:B------:R-:W-:-:S04]  /*2950*/  USEL UR4, UR4, URZ, UP0 ;  /* 0x000000ff04047287 */ /* 0x000fc80008000000 */
[----:B------:R-:W-:Y:S01]  /*2960*/  ULEA UR5, UR4, UR7, 0x3 ;  /* 0x0000000704057291 */ /* 0x000fe2000f8e18ff */
[----:B------:R-:W-:-:S04]  /*2970*/  LOP3.LUT R2, R12, UR6, RZ, 0x3c, !PT ;  /* 0x000000060c027c12 */ /* 0x000fc8000f8e3cff */
[----:B-1----:R-:W-:-:S04]  /*2980*/  SHF.L.U32 R3, R2, 0x1f, RZ ;  /* 0x0000001f02037819 */ /* 0x002fc800000006ff */
[----:B------:R-:W1:Y:S02]  /*2990*/  SYNCS.PHASECHK.TRANS64.TRYWAIT P0, [UR5], R3 ;  /* 0x00000003ff0075a7 */ /* 0x000e640008001105 */
[----:B-1----:R-:W-:Y:S05]  /*29a0*/  @!P0 BRA `(.L_x_44) ;  /* 0x0000006400a88947 */ /* 0x002fea0003800000 */
.L_x_130:
        /* <DEDUP_REMOVED lines=9> */
.L_x_132:
[----:B------:R-:W-:-:S04]  /*2a40*/  UIADD3 UR4, UPT, UPT, UR4, 0x1, URZ ;  /* 0x0000000104047890 */ /* 0x000fc8000fffe0ff */
[----:B------:R-:W-:-:S04]  /*2a50*/  UISETP.NE.AND UP0, UPT, UR4, 0x4, UPT ;  /* 0x000000040400788c */ /* 0x000fc8000bf05270 */
[----:B------:R-:W-:Y:S02]  /*2a60*/  USEL UR5, URZ, 0x1, UP0 ;  /* 0x00000001ff057887 */ /* 0x000fe40008000000 */
[----:B------:R-:W-:-:S04]  /*2a70*/  USEL UR4, UR4, URZ, UP0 ;  /* 0x000000ff04047287 */ /* 0x000fc80008000000 */
[----:B------:R-:W-:Y:S01]  /*2a80*/  ULEA UR4, UR4, UR7, 0x3 ;  /* 0x0000000704047291 */ /* 0x000fe2000f8e18ff */
[----:B-1----:R-:W-:-:S04]  /*2a90*/  LOP3.LUT R3, R2, UR5, RZ, 0x3c, !PT ;  /* 0x0000000502037c12 */ /* 0x002fc8000f8e3cff */
[----:B------:R-:W-:Y:S01]  /*2aa0*/  SHF.L.U32 R3, R3, 0x1f, RZ ;  /* 0x0000001f03037819 */ /* 0x000fe200000006ff */
[----:B------:R-:W-:-:S07]  /*2ab0*/  IMAD.U32 R0, RZ, RZ, UR4 ;  /* 0x00000004ff007e24 */ /* 0x000fce000f8e00ff */
.L_x_46:
[----:B-1----:R1:W2:Y:S02]  /*2ac0*/  SYNCS.PHASECHK.TRANS64.TRYWAIT P0, [R0+URZ], R3 ;  /* 0x00000003000075a7 */ /* 0x0022a400080011ff */
[----:B--2---:R-:W-:Y:S05]  /*2ad0*/  @!P0 NANOSLEEP.SYNCS 0x989680 ;  /* 0x009896800000895d */ /* 0x004fea0003900000 */
[----:B------:R-:W2:Y:S02]  /*2ae0*/  @!P0 SYNCS.PHASECHK.TRANS64 P0, [R0+URZ], R3 ;  /* 0x00000003000085a7 */ /* 0x000ea400080010ff */
[----:B--2---:R-:W-:Y:S05]  /*2af0*/  @P0 EXIT ;  /* 0x000000000000094d */ /* 0x004fea0003800000 */
[----:B------:R-:W-:Y:S05]  /*2b00*/  BRA `(.L_x_46) ;  /* 0xfffffffc00ec7947 */ /* 0x000fea000383ffff */
.L_x_22:
[----:B------:R-:W-:-:S04]  /*2b10*/  UISETP.NE.AND UP0, UPT, UR46, URZ, UPT ;  /* 0x000000ff2e00728c */ /* 0x000fc8000bf05270 */
[----:B------:R-:W-:-:S09]  /*2b20*/  UISETP.NE.OR UP0, UPT, UR18, 0x1, UP0 ;  /* 0x000000011200788c */ /* 0x000fd20008705670 */
[----:B------:R-:W-:Y:S05]  /*2b30*/  BRA.U UP0, `(.L_x_47) ;  /* 0x0000000500487547 */ /* 0x000fea000b800000 */
[----:B------:R-:W-:Y:S01]  /*2b40*/  ISETP.GE.U32.AND P2, PT, R0, 0x4, PT ;  /* 0x000000040000780c */ /* 0x000fe20003f46070 */
[----:B------:R-:W-:Y:S01]  /*2b50*/  IMAD.MOV.U32 R12, RZ, RZ, 0x1 ;  /* 0x00000001ff0c7424 */ /* 0x000fe200078e00ff */
[----:B------:R-:W-:Y:S02]  /*2b60*/  CS2R R10, SRZ ;  /* 0x00000000000a7805 */ /* 0x000fe4000001ff00 */
[----:B------:R-:W-:Y:S01]  /*2b70*/  CS2R R8, SRZ ;  /* 0x0000000000087805 */ /* 0x000fe2000001ff00 */
[----:B------:R-:W-:Y:S01]  /*2b80*/  UMOV UR6, 0x400 ;  /* 0x0000040000067882 */ /* 0x000fe20000000000 */
[----:B------:R-:W-:Y:S01]  /*2b90*/  UMOV UR5, URZ ;  /* 0x000000ff00057c82 */ /* 0x000fe20008000000 */
[----:B------:R-:W-:-:S12]  /*2ba0*/  ULEA UR6, UR46, UR6, 0x18 ;  /* 0x000000062e067291 */ /* 0x000fd8000f8ec0ff */
.L_x_51:
[----:B------:R-:W-:Y:S02]  /*2bb0*/  LEA R2, R8, UR6, 0x3 ;  /* 0x0000000608027c11 */ /* 0x000fe4000f8e18ff */
[----:B------:R-:W-:-:S03]  /*2bc0*/  SHF.L.U32 R5, R9, 0x1f, RZ ;  /* 0x0000001f09057819 */ /* 0x000fc600000006ff */
[----:B------:R-:W-:Y:S01]  /*2bd0*/  VIADD R4, R2, 0xe0 ;  /* 0x000000e002047836 */ /* 0x000fe20000000000 */
[----:B------:R-:W1:Y:S02]  /*2be0*/  SYNCS.PHASECHK.TRANS64.TRYWAIT P0, [R2+URZ+0xd0], R5 ;  /* 0x0000d005020075a7 */ /* 0x000e6400080011ff */
[----:B-1----:R-:W-:Y:S05]  /*2bf0*/  @!P0 BRA `(.L_x_48) ;  /* 0x0000006400448947 */ /* 0x002fea0003800000 */
.L_x_133:
[----:B------:R-:W-:Y:S01]  /*2c00*/  ULEA UR4, UR5, UR6, 0x3 ;  /* 0x0000000605047291 */ /* 0x000fe2000f8e18ff */
[----:B------:R-:W-:Y:S02]  /*2c10*/  PRMT R4, RZ, 0x654, R4 ;  /* 0x00000654ff047816 */ /* 0x000fe40000000004 */
[----:B-1----:R-:W-:Y:S01]  /*2c20*/  SHF.L.U32 R5, R12, 0x1f, RZ ;  /* 0x0000001f0c057819 */ /* 0x002fe200000006ff */
[----:B------:R-:W-:Y:S01]  /*2c30*/  UIADD3 UR7, UPT, UPT, UR4, 0x70, URZ ;  /* 0x0000007004077890 */ /* 0x000fe2000fffe0ff */
[----:B------:R1:W-:Y:S05]  /*2c40*/  SYNCS.ARRIVE.TRANS64.RED.A1T0 RZ, [R4+URZ], RZ ;  /* 0x000000ff04ff79a7 */ /* 0x0003ea00081004ff */
[----:B------:R-:W-:Y:S01]  /*2c50*/  IMAD.U32 R7, RZ, RZ, UR7 ;  /* 0x00000007ff077e24 */ /* 0x000fe2000f8e00ff */
[----:B------:R-:W2:Y:S04]  /*2c60*/  SYNCS.PHASECHK.TRANS64.TRYWAIT P0, [UR4+0x80], R5 ;  /* 0x00008005ff0075a7 */ /* 0x000ea80008001104 */
[----:B------:R-:W-:Y:S01]  /*2c70*/  PRMT R6, R0, 0x654, R7 ;  /* 0x0000065400067816 */ /* 0x000fe20000000007 */
[----:B-1----:R-:W-:Y:S01]  /*2c80*/  @!P2 IMAD.MOV.U32 R4, RZ, RZ, 0x10 ;  /* 0x00000010ff04a424 */ /* 0x002fe200078e00ff */
[----:B--2---:R-:W-:Y:S06]  /*2c90*/  @!P0 BRA `(.L_x_49) ;  /* 0x0000006400308947 */ /* 0x004fec0003800000 */
.L_x_135:
[----:B------:R-:W-:Y:S01]  /*2ca0*/  ULEA UR8, UR5, UR6, 0x4 ;  /* 0x0000000605087291 */ /* 0x000fe2000f8e20ff */
[----:B------:R-:W-:Y:S01]  /*2cb0*/  SEL R3, R6, R3, !P2 ;  /* 0x0000000306037207 */ /* 0x000fe20005000000 */
[----:B------:R-:W-:Y:S01]  /*2cc0*/  UIADD3 UR9, UPT, UPT, UR4, 0x70, URZ ;  /* 0x0000007004097890 */ /* 0x000fe2000fffe0ff */
[----:B-1----:R-:W-:Y:S01]  /*2cd0*/  LEA R2, R11, UR6, 0x3 ;  /* 0x000000060b027c11 */ /* 0x002fe2000f8e18ff */
[----:B------:R-:W-:Y:S01]  /*2ce0*/  UIADD3 UR8, UPT, UPT, UR8, 0x100, URZ ;  /* 0x0000010008087890 */ /* 0x000fe2000fffe0ff */
[----:B------:R-:W-:Y:S01]  /*2cf0*/  SHF.L.U32 R5, R10, 0x1f, RZ ;  /* 0x0000001f0a057819 */ /* 0x000fe200000006ff */
[----:B------:R1:W-:Y:S01]  /*2d00*/  @!P2 SYNCS.ARRIVE.TRANS64.RED RZ, [R3+URZ], R4 ;  /* 0x0000000403ffa9a7 */ /* 0x0003e200080004ff */
[----:B------:R-:W-:Y:S01]  /*2d10*/  UIADD3 UR4, UPT, UPT, UR5, 0x1, URZ ;  /* 0x0000000105047890 */ /* 0x000fe2000fffe0ff */
[----:B------:R-:W-:-:S03]  /*2d20*/  VIADD R8, R8, 0x1 ;  /* 0x0000000108087836 */ /* 0x000fc60000000000 */
[----:B------:R-:W-:Y:S02]  /*2d30*/  UISETP.NE.AND UP0, UPT, UR4, 0x2, UPT ;  /* 0x000000020400788c */ /* 0x000fe4000bf05270 */
[----:B------:R-:W-:Y:S06]  /*2d40*/  UGETNEXTWORKID.BROADCAST [UR8], [UR9] ;  /* 0x00000000080073ca */ /* 0x000fec0008000100 */
[----:B------:R-:W-:Y:S01]  /*2d50*/  USEL UR7, URZ, 0x1, UP0 ;  /* 0x00000001ff077887 */ /* 0x000fe20008000000 */
[----:B------:R-:W-:Y:S01]  /*2d60*/  ISETP.NE.AND P0, PT, R8, 0x2, PT ;  /* 0x000000020800780c */ /* 0x000fe20003f05270 */
[----:B------:R-:W-:Y:S01]  /*2d70*/  USEL UR5, UR4, URZ, UP0 ;  /* 0x000000ff04057287 */ /* 0x000fe20008000000 */
[----:B------:R-:W2:Y:S03]  /*2d80*/  SYNCS.PHASECHK.TRANS64.TRYWAIT P1, [R2+URZ+0x70], R5 ;  /* 0x00007005020075a7 */ /* 0x000ea600080211ff */
[----:B------:R-:W-:Y:S01]  /*2d90*/  LOP3.LUT R12, R12, UR7, RZ, 0x3c, !PT ;  /* 0x000000070c0c7c12 */ /* 0x000fe2000f8e3cff */
[----:B-12---:R-:W-:Y:S07]  /*2da0*/  @!P1 BRA `(.L_x_50) ;  /* 0x0000006400049947 */ /* 0x006fee0003800000 */
.L_x_136:
[C---:B------:R-:W-:Y:S01]  /*2db0*/  LEA R4, R11.reuse, UR6, 0x4 ;  /* 0x000000060b047c11 */ /* 0x040fe2000f8e20ff */
[----:B-1----:R-:W-:Y:S01]  /*2dc0*/  VIADD R2, R2, 0x80 ;  /* 0x0000008002027836 */ /* 0x002fe20000000000 */
[----:B------:R-:W-:Y:S01]  /*2dd0*/  SEL R8, R8, RZ, P0 ;  /* 0x000000ff08087207 */ /* 0x000fe20000000000 */
[----:B------:R-:W-:-:S03]  /*2de0*/  VIADD R11, R11, 0x1 ;  /* 0x000000010b0b7836 */ /* 0x000fc60000000000 */
[----:B------:R-:W1:Y:S01]  /*2df0*/  LDS.128 R4, [R4+0x100] ;  /* 0x0001000004047984 */ /* 0x000e620000000c00 */
[----:B------:R-:W-:Y:S02]  /*2e00*/  PRMT R2, RZ, 0x654, R2 ;  /* 0x00000654ff027816 */ /* 0x000fe40000000002 */
[C---:B------:R-:W-:Y:S01]  /*2e10*/  ISETP.NE.AND P1, PT, R11.reuse, 0x2, PT ;  /* 0x000000020b00780c */ /* 0x040fe20003f25270 */
[----:B------:R-:W-:Y:S01]  /*2e20*/  @!PT LDS RZ, [RZ] ;  /* 0x00000000fffff984 */ /* 0x000fe20000000800 */
[----:B------:R-:W-:Y:S01]  /*2e30*/  @!PT LDS RZ, [RZ] ;  /* 0x00000000fffff984 */ /* 0x000fe20000000800 */
[----:B------:R-:W-:Y:S01]  /*2e40*/  @!PT LDS RZ, [RZ] ;  /* 0x00000000fffff984 */ /* 0x000fe20000000800 */
[----:B------:R-:W-:Y:S01]  /*2e50*/  @!PT LDS RZ, [RZ] ;  /* 0x00000000fffff984 */ /* 0x000fe20000000800 */
[----:B------:R2:W-:Y:S06]  /*2e60*/  MEMBAR.ALL.CTA ;  /* 0x0000000000007992 */ /* 0x0005ec0000008000 */
[----:B--2---:R-:W2:Y:S01]  /*2e70*/  FENCE.VIEW.ASYNC.S ;  /* 0x00000000000073c6 */ /* 0x004ea20000000000 */
[----:B------:R-:W-:Y:S01]  /*2e80*/  SEL R11, R11, RZ, P1 ;  /* 0x000000ff0b0b7207 */ /* 0x000fe20000800000 */
[----:B--2---:R2:W-:Y:S01]  /*2e90*/  SYNCS.ARRIVE.TRANS64.RED.A1T0 RZ, [R2+URZ], RZ ;  /* 0x000000ff02ff79a7 */ /* 0x0045e200081004ff */
[----:B-1----:R-:W-:-:S02]  /*2ea0*/  LOP3.LUT P3, RZ, R6, 0x1, RZ, 0xc0, !PT ;  /* 0x0000000106ff7812 */ /* 0x002fc4000786c0ff */
[----:B------:R-:W-:-:S04]  /*2eb0*/  SEL R5, RZ, 0x1, P1 ;  /* 0x00000001ff057807 */ /* 0x000fc80000800000 */
[----:B------:R-:W-:Y:S02]  /*2ec0*/  LOP3.LUT R10, R10, R5, RZ, 0x3c, !PT ;  /* 0x000000050a0a7212 */ /* 0x000fe400078e3cff */
[----:B--2---:R-:W-:-:S04]  /*2ed0*/  SEL R2, RZ, 0x1, P0 ;  /* 0x00000001ff027807 */ /* 0x004fc80000000000 */
[----:B------:R-:W-:Y:S01]  /*2ee0*/  LOP3.LUT R9, R9, R2, RZ, 0x3c, !PT ;  /* 0x0000000209097212 */ /* 0x000fe200078e3cff */
[----:B------:R-:W-:Y:S06]  /*2ef0*/  @P3 BRA `(.L_x_51) ;  /* 0xfffffffc002c3947 */ /* 0x000fec000383ffff */
[----:B------:R-:W-:Y:S01]  /*2f00*/  ULEA UR4, UR5, UR6, 0x3 ;  /* 0x0000000605047291 */ /* 0x000fe2000f8e18ff */
[----:B------:R-:W-:-:S08]  /*2f10*/  SHF.L.U32 R3, R12, 0x1f, RZ ;  /* 0x0000001f0c037819 */ /* 0x000fd000000006ff */
[----:B------:R-:W1:Y:S02]  /*2f20*/  SYNCS.PHASECHK.TRANS64 P0, [UR4+0x80], R3 ;  /* 0x00008003ff0075a7 */ /* 0x000e640008001004 */
[----:B-1----:R-:W-:Y:S05]  /*2f30*/  @P0 BRA `(.L_x_52) ;  /* 0x0000000000080947 */ /* 0x002fea0003800000 */
[----:B------:R-:W1:Y:S02]  /*2f40*/  SYNCS.PHASECHK.TRANS64.TRYWAIT P0, [UR4+0x80], R3 ;  /* 0x00008003ff0075a7 */ /* 0x000e640008001104 */
[----:B-1----:R-:W-:Y:S05]  /*2f50*/  @!P0 BRA `(.L_x_53) ;  /* 0x0000006000ac8947 */ /* 0x002fea0003800000 */
.L_x_52:
[----:B------:R-:W-:-:S04]  /*2f60*/  UIADD3 UR7, UPT, UPT, UR5, 0x1, URZ ;  /* 0x0000000105077890 */ /* 0x000fc8000fffe0ff */
[----:B------:R-:W-:-:S04]  /*2f70*/  UISETP.NE.AND UP0, UPT, UR7, 0x2, UPT ;  /* 0x000000020700788c */ /* 0x000fc8000bf05270 */
[----:B------:R-:W-:Y:S02]  /*2f80*/  USEL UR8, URZ, 0x1, UP0 ;  /* 0x00000001ff087887 */ /* 0x000fe40008000000 */
[----:B------:R-:W-:-:S04]  /*2f90*/  USEL UR7, UR7, URZ, UP0 ;  /* 0x000000ff07077287 */ /* 0x000fc80008000000 */
[----:B------:R-:W-:Y:S01]  /*2fa0*/  ULEA UR7, UR7, UR6, 0x3 ;  /* 0x0000000607077291 */ /* 0x000fe2000f8e18ff */
[----:B-1----:R-:W-:-:S04]  /*2fb0*/  LOP3.LUT R3, R12, UR8, RZ, 0x3c, !PT ;  /* 0x000000080c037c12 */ /* 0x002fc8000f8e3cff */
[----:B------:R-:W-:-:S04]  /*2fc0*/  SHF.L.U32 R0, R3, 0x1f, RZ ;  /* 0x0000001f03007819 */ /* 0x000fc800000006ff */
[----:B------:R-:W1:Y:S02]  /*2fd0*/  SYNCS.PHASECHK.TRANS64 P0, [UR7+0x80], R0 ;  /* 0x00008000ff0075a7 */ /* 0x000e640008001007 */
[----:B-1----:R-:W-:Y:S05]  /*2fe0*/  @P0 EXIT ;  /* 0x000000000000094d */ /* 0x002fea0003800000 */
[----:B------:R-:W-:Y:S02]  /*2ff0*/  SHF.L.U32 R3, R3, 0x1f, RZ ;  /* 0x0000001f03037819 */ /* 0x000fe400000006ff */
[----:B------:R-:W-:-:S07]  /*3000*/  MOV R0, UR7 ;  /* 0x0000000700007c02 */ /* 0x000fce0008000f00 */
.L_x_54:
[----:B-1----:R1:W2:Y:S02]  /*3010*/  SYNCS.PHASECHK.TRANS64.TRYWAIT P0, [R0+URZ+0x80], R3 ;  /* 0x00008003000075a7 */ /* 0x0022a400080011ff */
[----:B--2---:R-:W-:Y:S05]  /*3020*/  @!P0 NANOSLEEP.SYNCS 0x989680 ;  /* 0x009896800000895d */ /* 0x004fea0003900000 */
[----:B------:R-:W2:Y:S02]  /*3030*/  @!P0 SYNCS.PHASECHK.TRANS64 P0, [R0+URZ+0x80], R3 ;  /* 0x00008003000085a7 */ /* 0x000ea400080010ff */
[----:B--2---:R-:W-:Y:S05]  /*3040*/  @P0 EXIT ;  /* 0x000000000000094d */ /* 0x004fea0003800000 */
[----:B------:R-:W-:Y:S05]  /*3050*/  BRA `(.L_x_54) ;  /* 0xfffffffc00ec7947 */ /* 0x000fea000383ffff */
.L_x_47:
[----:B------:R-:W-:Y:S05]  /*3060*/  BRA.U UP4, `(.L_x_55) ;  /* 0x0000001104847547 */ /* 0x000fea000b800000 */
[----:B------:R-:W-:Y:S01]  /*3070*/  UMOV UR4, 0x40 ;  /* 0x0000004000047882 */ /* 0x000fe20000000000 */
[----:B------:R-:W-:Y:S01]  /*3080*/  NOP ;  /* 0x0000000000007918 */ /* 0x000fe20000000000 */
[----:B------:R-:W-:Y:S01]  /*3090*/  ULEA UR5, UR46, UR4, 0x18 ;  /* 0x000000042e057291 */ /* 0x000fe2000f8ec0ff */
[----:B------:R-:W-:Y:S02]  /*30a0*/  UMOV UR6, 0x400 ;  /* 0x0000040000067882 */ /* 0x000fe40000000000 */
[----:B------:R-:W-:-:S06]  /*30b0*/  ULEA UR6, UR46, UR6, 0x18 ;  /* 0x000000062e067291 */ /* 0x000fcc000f8ec0ff */
[----:B------:R-:W1:Y:S02]  /*30c0*/  LDS.U8 R0, [UR5+0x1c] ;  /* 0x00001c05ff007984 */ /* 0x000e640008000000 */
[----:B-1----:R-:W-:-:S13]  /*30d0*/  ISETP.NE.AND P0, PT, R0, RZ, PT ;  /* 0x000000ff0000720c */ /* 0x002fda0003f05270 */
[----:B------:R-:W-:Y:S05]  /*30e0*/  @P0 BRA `(.L_x_56) ;  /* 0x0000000400080947 */ /* 0x000fea0003800000 */
[----:B------:R-:W-:Y:S02]  /*30f0*/  UISETP.NE.U32.AND UP1, UPT, UR28, 0x1, UPT ;  /* 0x000000011c00788c */ /* 0x000fe4000bf25070 */
[----:B------:R-:W-:-:S07]  /*3100*/  UIADD3 UR7, UPT, UPT, UR5, 0x8, URZ ;  /* 0x0000000805077890 */ /* 0x000fce000fffe0ff */
[----:B------:R-:W-:Y:S05]  /*3110*/  BRA.U !UP1, `(.L_x_57) ;  /* 0x00000001099c7547 */ /* 0x000fea000b800000 */
[----:B------:R-:W-:Y:S01]  /*3120*/  ELECT P0, URZ, PT ;  /* 0x0000000000ff782f */ /* 0x000fe20003800000 */
[----:B------:R-:W-:-:S12]  /*3130*/  BSSY B0, `(.L_x_57) ;  /* 0x0000025000007945 */ /* 0x000fd80003800000 */
[----:B------:R-:W-:Y:S05]  /*3140*/  @!P0 BRA `(.L_x_58) ;  /* 0x00000000008c8947 */ /* 0x000fea0003800000 */
[----:B------:R-:W-:-:S05]  /*3150*/  UMOV UR4, 0x10 ;  /* 0x0000001000047882 */ /* 0x000fca0000000000 */
[----:B------:R-:W-:Y:S04]  /*3160*/  DEPBAR.LE SB1, 0x36 ;  /* 0x00009d800000791a */ /* 0x000fe80000000000 */
[----:B------:R-:W1:Y:S02]  /*3170*/  UTCATOMSWS.2CTA.FIND_AND_SET.ALIGN UP0, UR4, UR4 ;  /* 0x00000004000475e3 */ /* 0x000e640008200800 */
[----:B-1----:R-:W-:Y:S01]  /*3180*/  MOV R11, UR4 ;  /* 0x00000004000b7c02 */ /* 0x002fe20008000f00 */
[----:B------:R-:W-:Y:S06]  /*3190*/  BRA.U UP0, `(.L_x_59) ;  /* 0x0000000100187547 */ /* 0x000fec000b800000 */
.L_x_60:
[----:B------:R-:W-:Y:S05]  /*31a0*/  NANOSLEEP 0x64 ;  /* 0x000000640000795d */ /* 0x000fea0003800000 */
[----:B------:R-:W-:-:S05]  /*31b0*/  UMOV UR4, 0x10 ;  /* 0x0000001000047882 */ /* 0x000fca0000000000 */
[----:B------:R-:W-:Y:S04]  /*31c0*/  DEPBAR.LE SB1, 0x36 ;  /* 0x00009d800000791a */ /* 0x000fe80000000000 */
[----:B------:R-:W1:Y:S02]  /*31d0*/  UTCATOMSWS.2CTA.FIND_AND_SET.ALIGN UP0, UR4, UR4 ;  /* 0x00000004000475e3 */ /* 0x000e640008200800 */
[----:B-1----:R-:W-:Y:S01]  /*31e0*/  MOV R11, UR4 ;  /* 0x00000004000b7c02 */ /* 0x002fe20008000f00 */
[----:B------:R-:W-:Y:S05]  /*31f0*/  BRA.U !UP0, `(.L_x_60) ;  /* 0xfffffffd08e87547 */ /* 0x000fea000b83ffff */
.L_x_59:
[----:B------:R-:W1:Y:S01]  /*3200*/  LDS R7, [UR5+0x10] ;  /* 0x00001005ff077984 */ /* 0x000e620008000800 */
[----:B------:R-:W-:Y:S01]  /*3210*/  IMAD.U32 R5, RZ, RZ, UR6 ;  /* 0x00000006ff057e24 */ /* 0x000fe2000f8e00ff */
[----:B------:R-:W-:-:S03]  /*3220*/  MOV R4, UR29 ;  /* 0x0000001d00047c02 */ /* 0x000fc60008000f00 */
[----:B------:R-:W-:Y:S01]  /*3230*/  VIADD R5, R5, 0x120 ;  /* 0x0000012005057836 */ /* 0x000fe20000000000 */
[----:B-1----:R-:W-:-:S04]  /*3240*/  SHF.L.U32 R7, R7, 0x1f, RZ ;  /* 0x0000001f07077819 */ /* 0x002fc800000006ff */
[----:B------:R-:W1:Y:S02]  /*3250*/  SYNCS.PHASECHK.TRANS64.TRYWAIT P0, [UR5+0x8], R7 ;  /* 0x00000807ff0075a7 */ /* 0x000e640008001105 */
[----:B-1----:R-:W-:Y:S05]  /*3260*/  @P0 BRA `(.L_x_61) ;  /* 0x0000000000080947 */ /* 0x002fea0003800000 */
[----:B------:R-:W1:Y:S02]  /*3270*/  SYNCS.PHASECHK.TRANS64.TRYWAIT P0, [UR5+0x8], R7 ;  /* 0x00000807ff0075a7 */ /* 0x000e640008001105 */
[----:B-1----:R-:W-:Y:S05]  /*3280*/  @!P0 BRA `(.L_x_62) ;  /* 0x0000005c00f88947 */ /* 0x002fea0003800000 */
.L_x_61:
[----:B-1----:R-:W-:Y:S01]  /*3290*/  HFMA2 R0, -RZ, RZ, 0, 5.9604644775390625e-08 ;  /* 0x00000001ff007431 */ /* 0x002fe200000001ff */
[----:B------:R-:W-:Y:S01]  /*32a0*/  UPRMT UR4, UR29, 0x654, UR7 ;  /* 0x000006541d047896 */ /* 0x000fe20008000007 */
[----:B------:R-:W-:Y:S01]  /*32b0*/  IMAD.MOV.U32 R8, RZ, RZ, 0xffff ;  /* 0x0000ffffff087424 */ /* 0x000fe200078e00ff */
[----:B------:R-:W-:Y:S01]  /*32c0*/  PRMT R4, R4, 0x654, R5 ;  /* 0x0000065404047816 */ /* 0x000fe20000000005 */
[----:B------:R-:W-:Y:S02]  /*32d0*/  IMAD.MOV.U32 R6, RZ, RZ, 0x4 ;  /* 0x00000004ff067424 */ /* 0x000fe400078e00ff */
[----:B------:R-:W-:Y:S01]  /*32e0*/  IMAD.SHL.U32 R9, R11, 0x20, RZ ;  /* 0x000000200b097824 */ /* 0x000fe200078e00ff */
[----:B------:R-:W-:Y:S02]  /*32f0*/  MOV R5, UR4 ;  /* 0x0000000400057c02 */ /* 0x000fe40008000f00 */
[-C--:B------:R-:W-:Y:S01]  /*3300*/  SHF.L.U32 R8, R8, R11.reuse, RZ ;  /* 0x0000000b08087219 */ /* 0x080fe200000006ff */
[----:B------:R1:W-:Y:S01]  /*3310*/  SYNCS.ARRIVE.TRANS64.RED RZ, [UR4], R6 ;  /* 0x00000006ffff79a7 */ /* 0x0003e20008000404 */
[----:B------:R-:W-:Y:S01]  /*3320*/  SHF.L.U32 R7, R0, R11, RZ ;  /* 0x0000000b00077219 */ /* 0x000fe200000006ff */
[----:B------:R1:W-:Y:S04]  /*3330*/  STS [UR6+0x120], R9 ;  /* 0x00012009ff007988 */ /* 0x0003e80008000806 */
[----:B------:R1:W-:Y:S04]  /*3340*/  STAS [R4.64], R11 ;  /* 0x0000000b04007dbd */ /* 0x0003e8000c0008ff */
[----:B------:R1:W-:Y:S04]  /*3350*/  ATOMS.OR RZ, [UR5+0x14], R8 ;  /* 0x00001408ffff798c */ /* 0x0003e8000b000005 */
[----:B------:R1:W-:Y:S04]  /*3360*/  ATOMS.OR RZ, [UR5+0x18], R7 ;  /* 0x00001807ffff798c */ /* 0x0003e8000b000005 */
[----:B------:R1:W-:Y:S02]  /*3370*/  ATOMS.XOR RZ, [UR5+0x10], R0 ;  /* 0x00001000ffff798c */ /* 0x0003e4000b800005 */
.L_x_58:
[----:B------:R-:W-:Y:S05]  /*3380*/  BSYNC B0 ;  /* 0x0000000000007941 */ /* 0x000fea0003800000 */
.L_x_57:
[----:B------:R-:W-:Y:S05]  /*3390*/  BRA.U UP1, `(.L_x_63) ;  /* 0x00000001016c7547 */ /* 0x000fea000b800000 */
[----:B------:R-:W-:-:S03]  /*33a0*/  UMOV UR4, 0xffffffff ;  /* 0xffffffff00047882 */ /* 0x000fc60000000000 */
[----:B------:R-:W-:Y:S05]  /*33b0*/  BRA.DIV UR4, `(.L_x_64) ;  /* 0x0000005e04c47947 */ /* 0x000fea000b800000 */
[----:B------:R-:W-:-:S13]  /*33c0*/  ELECT P0, URZ, PT ;  /* 0x0000000000ff782f */ /* 0x000fda0003800000 */
.L_x_140:
[----:B------:R-:W-:Y:S05]  /*33d0*/  @!P0 BRA `(.L_x_63) ;  /* 0x00000000005c8947 */ /* 0x000fea0003800000 */
[----:B-1----:R-:W1:Y:S02]  /*33e0*/  LDS R5, [UR5+0x10] ;  /* 0x00001005ff057984 */ /* 0x002e640008000800 */
[----:B-1----:R-:W-:-:S04]  /*33f0*/  SHF.L.U32 R5, R5, 0x1f, RZ ;  /* 0x0000001f05057819 */ /* 0x002fc800000006ff */
[----:B------:R-:W1:Y:S02]  /*3400*/  SYNCS.PHASECHK.TRANS64.TRYWAIT P0, [UR5+0x8], R5 ;  /* 0x00000805ff0075a7 */ /* 0x000e640008001105 */
[----:B-1----:R-:W-:Y:S05]  /*3410*/  @P0 BRA `(.L_x_65) ;  /* 0x0000000000080947 */ /* 0x002fea0003800000 */
[----:B------:R-:W1:Y:S02]  /*3420*/  SYNCS.PHASECHK.TRANS64.TRYWAIT P0, [UR5+0x8], R5 ;  /* 0x00000805ff0075a7 */ /* 0x000e640008001105 */
[----:B-1----:R-:W-:Y:S05]  /*3430*/  @!P0 BRA `(.L_x_66) ;  /* 0x0000005c00c88947 */ /* 0x002fea0003800000 */
.L_x_65:
[----:B------:R-:W2:Y:S01]  /*3440*/  LDS R7, [UR6+0x120] ;  /* 0x00012006ff077984 */ /* 0x000ea20008000800 */
[----:B-1----:R-:W-:Y:S02]  /*3450*/  HFMA2 R0, -RZ, RZ, 0, 5.9604644775390625e-08 ;  /* 0x00000001ff007431 */ /* 0x002fe400000001ff */
[----:B------:R-:W-:Y:S01]  /*3460*/  IMAD.MOV.U32 R4, RZ, RZ, 0xffff ;  /* 0x0000ffffff047424 */ /* 0x000fe200078e00ff */
[----:B------:R-:W-:Y:S01]  /*3470*/  UPRMT UR4, UR29, 0x654, UR7 ;  /* 0x000006541d047896 */ /* 0x000fe20008000007 */
[----:B--2---:R-:W-:-:S03]  /*3480*/  IMAD.SHL.U32 R5, R7, 0x20, RZ ;  /* 0x0000002007057824 */ /* 0x004fc600078e00ff */
[-C--:B------:R-:W-:Y:S02]  /*3490*/  SHF.L.U32 R4, R4, R7.reuse, RZ ;  /* 0x0000000704047219 */ /* 0x080fe400000006ff */
[----:B------:R-:W-:Y:S01]  /*34a0*/  SHF.L.U32 R7, R0, R7, RZ ;  /* 0x0000000700077219 */ /* 0x000fe200000006ff */
[----:B------:R2:W-:Y:S04]  /*34b0*/  STS [UR6+0x120], R5 ;  /* 0x00012005ff007988 */ /* 0x0005e80008000806 */
[----:B------:R2:W-:Y:S04]  /*34c0*/  ATOMS.OR RZ, [UR5+0x14], R4 ;  /* 0x00001404ffff798c */ /* 0x0005e8000b000005 */
[----:B------:R2:W-:Y:S01]  /*34d0*/  ATOMS.OR RZ, [UR5+0x18], R7 ;  /* 0x00001807ffff798c */ /* 0x0005e2000b000005 */
[----:B------:R-:W-:Y:S03]  /*34e0*/  SYNCS.ARRIVE.TRANS64.RED.A1T0 RZ, [UR4], RZ ;  /* 0x000000ffffff79a7 */ /* 0x000fe60008100404 */
[----:B------:R2:W-:Y:S01]  /*34f0*/  ATOMS.XOR RZ, [UR5+0x10], R0 ;  /* 0x00001000ffff798c */ /* 0x0005e2000b800005 */
[----:B------:R-:W-:Y:S05]  /*3500*/  BRA `(.L_x_63) ;  /* 0x0000000000107947 */ /* 0x000fea0003800000 */
.L_x_56:
[----:B------:R-:W-:Y:S02]  /*3510*/  MOV R0, 0xffffffff ;  /* 0xffffffff00007802 */ /* 0x000fe40000000f00 */
[----:B------:R-:W-:-:S03]  /*3520*/  MOV R4, 0x3550 ;  /* 0x0000355000047802 */ /* 0x000fc60000000f00 */
[----:B------:R1:W-:Y:S04]  /*3530*/  STS [UR6+0x120], R0 ;  /* 0x00012000ff007988 */ /* 0x0003e80008000806 */
[----:B-1---5:R-:W-:Y:S05]  /*3540*/  CALL.REL.NOINC `($__internal_1_$__cuda_sm10x_tcgen05_guardrail_trap_phase_invalid_during_alloc) ;  /* 0x0000006400107944 */ /* 0x022fea0003c00000 */
.L_x_63:
[----:B------:R-:W-:Y:S05]  /*3550*/  WARPSYNC.ALL ;  /* 0x0000000000007948 */ /* 0x000fea0003800000 */
[----:B------:R-:W3:Y:S01]  /*3560*/  S2UR UR4, SR_CgaCtaId ;  /* 0x00000000000479c3 */ /* 0x000ee20000008800 */
[----:B------:R-:W-:Y:S01]  /*3570*/  UMOV UR13, 0x400 ;  /* 0x00000400000d7882 */ /* 0x000fe20000000000 */
[----:B------:R-:W-:-:S06]  /*3580*/  NOP ;  /* 0x0000000000007918 */ /* 0x000fcc0000000000 */
[----:B------:R-:W-:Y:S06]  /*3590*/  BAR.ARV 0x6, 0xa0 ;  /* 0x0182800000007b1d */ /* 0x000fec0000002000 */
[----:B------:R-:W4:Y:S01]  /*35a0*/  LDCU UR6, c[0x0][0x38c] ;  /* 0x00007180ff0677ac */ /* 0x000f220008000800 */
[----:B------:R-:W-:Y:S01]  /*35b0*/  LOP3.LUT R3, R3, 0xffff, RZ, 0xc0, !PT ;  /* 0x0000ffff03037812 */ /* 0x000fe200078ec0ff */
[----:B-1----:R-:W-:Y:S01]  /*35c0*/  IMAD.MOV.U32 R9, RZ, RZ, 0x1 ;  /* 0x00000001ff097424 */ /* 0x002fe200078e00ff */
[----:B------:R-:W-:Y:S01]  /*35d0*/  LOP3.LUT R2, R2, 0xffff, RZ, 0xc0, !PT ;  /* 0x0000ffff02027812 */ /* 0x000fe200078ec0ff */
[----:B------:R-:W-:Y:S01]  /*35e0*/  IMAD.MOV.U32 R8, RZ, RZ, RZ ;  /* 0x000000ffff087224 */ /* 0x000fe200078e00ff */
[----:B------:R-:W-:Y:S01]  /*35f0*/  R2UR UR16, R3 ;  /* 0x00000000031072ca */ /* 0x000fe200000e0000 */
[----:B------:R-:W-:Y:S01]  /*3600*/  UMOV UR20, URZ ;  /* 0x000000ff00147c82 */ /* 0x000fe20008000000 */
[----:B------:R-:W-:-:S02]  /*3610*/  R2UR UR24, R2 ;  /* 0x00000000021872ca */ /* 0x000fc400000e0000 */
[----:B------:R-:W-:Y:S01]  /*3620*/  CS2R R2, SRZ ;  /* 0x0000000000027805 */ /* 0x000fe2000001ff00 */
[----:B------:R-:W-:Y:S01]  /*3630*/  UMOV UR10, URZ ;  /* 0x000000ff000a7c82 */ /* 0x000fe20008000000 */
[----:B---3--:R-:W-:Y:S02]  /*3640*/  ULEA UR13, UR4, UR13, 0x18 ;  /* 0x0000000d040d7291 */ /* 0x008fe4000f8ec0ff */
[----:B------:R-:W-:Y:S02]  /*3650*/  UISETP.NE.AND UP3, UPT, UR28, URZ, UPT ;  /* 0x000000ff1c00728c */ /* 0x000fe4000bf65270 */
[----:B------:R-:W-:Y:S02]  /*3660*/  UIADD3 UR5, UPT, UPT, UR13, 0x8400, URZ ;  /* 0x000084000d057890 */ /* 0x000fe4000fffe0ff */
[----:B------:R-:W-:Y:S02]  /*3670*/  UIADD3 UR4, UPT, UPT, UR13, 0xc400, URZ ;  /* 0x0000c4000d047890 */ /* 0x000fe4000fffe0ff */
[----:B----4-:R-:W-:Y:S01]  /*3680*/  UIADD3 UR6, UPT, UPT, UR6, 0x1f, URZ ;  /* 0x0000001f06067890 */ /* 0x010fe2000fffe0ff */
[----:B--2---:R-:W1:Y:S01]  /*3690*/  LDS R0, [UR13+0x120] ;  /* 0x0001200dff007984 */ /* 0x004e620008000800 */
[----:B------:R-:W-:-:S02]  /*36a0*/  USHF.R.U32.HI UR5, URZ, 0x4, UR5 ;  /* 0x00000004ff057899 */ /* 0x000fc40008011605 */
[----:B------:R-:W-:Y:S02]  /*36b0*/  USHF.R.S32.HI UR21, URZ, 0x1f, UR6 ;  /* 0x0000001fff157899 */ /* 0x000fe40008011406 */
[----:B------:R-:W-:Y:S02]  /*36c0*/  USHF.R.U32.HI UR4, URZ, 0x4, UR4 ;  /* 0x00000004ff047899 */ /* 0x000fe40008011604 */
[----:B------:R-:W-:Y:S02]  /*36d0*/  ULEA.HI UR21, UR21, UR6, URZ, 0x5 ;  /* 0x0000000615157291 */ /* 0x000fe4000f8f28ff */
[----:B------:R-:W-:Y:S02]  /*36e0*/  ULOP3.LUT UR5, UR5, 0x3fff, URZ, 0xc0, !UPT ;  /* 0x00003fff05057892 */ /* 0x000fe4000f8ec0ff */
[----:B------:R-:W-:Y:S02]  /*36f0*/  USHF.R.S32.HI UR21, URZ, 0x5, UR21 ;  /* 0x00000005ff157899 */ /* 0x000fe40008011415 */
[----:B------:R-:W-:-:S02]  /*3700*/  ULOP3.LUT UR18, UR4, 0x3fff, URZ, 0xc0, !UPT ;  /* 0x00003fff04127892 */ /* 0x000fc4000f8ec0ff */
[----:B------:R-:W-:Y:S02]  /*3710*/  UISETP.LT.AND UP0, UPT, UR21, 0x1, UPT ;  /* 0x000000011500788c */ /* 0x000fe4000bf01270 */
[----:B------:R-:W-:Y:S02]  /*3720*/  ULOP3.LUT UR17, UR5, 0x10000, URZ, 0xfc, !UPT ;  /* 0x0001000005117892 */ /* 0x000fe4000f8efcff */
[----:B------:R-:W-:Y:S02]  /*3730*/  ULOP3.LUT UR18, UR18, 0x10000, URZ, 0xfc, !UPT ;  /* 0x0001000012127892 */ /* 0x000fe4000f8efcff */
[----:B------:R-:W-:Y:S01]  /*3740*/  USEL UR25, UR21, 0x1, !UP0 ;  /* 0x0000000115197887 */ /* 0x000fe2000c000000 */
[----:B------:R-:W-:Y:S01]  /*3750*/  UMOV UR11, URZ ;  /* 0x000000ff000b7c82 */ /* 0x000fe20008000000 */
[----:B------:R-:W-:Y:S01]  /*3760*/  UMOV UR22, 0x0 ;  /* 0x0000000000167882 */ /* 0x000fe20000000000 */
[----:B------:R-:W-:Y:S01]  /*3770*/  UMOV UR23, 0x102004a0 ;  /* 0x102004a000177882 */ /* 0x000fe20000000000 */
[----:B-1----:R-:W-:-:S15]  /*3780*/  R2UR UR26, R0 ;  /* 0x00000000001a72ca */ /* 0x002fde00000e0000 */
.L_x_74:
[C---:B------:R-:W-:Y:S02]  /*3790*/  LEA R0, R8.reuse, UR13, 0x3 ;  /* 0x0000000d08007c11 */ /* 0x040fe4000f8e18ff */
[----:B------:R-:W-:Y:S02]  /*37a0*/  SHF.L.U32 R5, R3, 0x1f, RZ ;  /* 0x0000001f03057819 */ /* 0x000fe400000006ff */
[----:B------:R-:W-:Y:S02]  /*37b0*/  LEA R4, R8, UR13, 0x4 ;  /* 0x0000000d08047c11 */ /* 0x000fe4000f8e20ff */
[----:B------:R-:W1:Y:S02]  /*37c0*/  SYNCS.PHASECHK.TRANS64.TRYWAIT P0, [R0+URZ+0x70], R5 ;  /* 0x00007005000075a7 */ /* 0x000e6400080011ff */
[----:B-1-3--:R-:W-:Y:S05]  /*37d0*/  @!P0 BRA `(.L_x_67) ;  /* 0x0000005800f88947 */ /* 0x00afea0003800000 */
.L_x_141:
[----:B-1----:R-:W1:Y:S01]  /*37e0*/  LDS.128 R4, [R4+0x100] ;  /* 0x0001000004047984 */ /* 0x002e620000000c00 */
[----:B------:R-:W-:Y:S02]  /*37f0*/  VIADD R0, R0, 0x80 ;  /* 0x0000008000007836 */ /* 0x000fe40000000000 */
[----:B------:R-:W-:Y:S01]  /*3800*/  VIADD R8, R8, 0x1 ;  /* 0x0000000108087836 */ /* 0x000fe20000000000 */
[----:B------:R-:W-:Y:S01]  /*3810*/  @!PT LDS RZ, [RZ] ;  /* 0x00000000fffff984 */ /* 0x000fe20000000800 */
[----:B------:R-:W-:Y:S01]  /*3820*/  @!PT LDS RZ, [RZ] ;  /* 0x00000000fffff984 */ /* 0x000fe20000000800 */
[----:B------:R-:W-:Y:S01]  /*3830*/  @!PT LDS RZ, [RZ] ;  /* 0x00000000fffff984 */ /* 0x000fe20000000800 */
[----:B------:R-:W-:Y:S01]  /*3840*/  @!PT LDS RZ, [RZ] ;  /* 0x00000000fffff984 */ /* 0x000fe20000000800 */
[----:B------:R2:W-:Y:S06]  /*3850*/  MEMBAR.ALL.CTA ;  /* 0x0000000000007992 */ /* 0x0005ec0000008000 */
[----:B--2---:R-:W2:Y:S01]  /*3860*/  FENCE.VIEW.ASYNC.S ;  /* 0x00000000000073c6 */ /* 0x004ea20000000000 */
[----:B------:R-:W-:-:S04]  /*3870*/  PRMT R0, RZ, 0x654, R0 ;  /* 0x00000654ff007816 */ /* 0x000fc80000000000 */
[----:B--2---:R2:W-:Y:S01]  /*3880*/  SYNCS.ARRIVE.TRANS64.RED.A1T0 RZ, [R0+URZ], RZ ;  /* 0x000000ff00ff79a7 */ /* 0x0045e200081004ff */
[----:B-1----:R-:W-:Y:S01]  /*3890*/  LOP3.LUT P1, RZ, R6, 0x1, RZ, 0xc0, !PT ;  /* 0x0000000106ff7812 */ /* 0x002fe2000782c0ff */
[----:B--2---:R-:W-:-:S12]  /*38a0*/  BRA.U UP3, `(.L_x_68) ;  /* 0x0000000103cc7547 */ /* 0x004fd8000b800000 */
[----:B------:R-:W1:Y:S01]  /*38b0*/  LDCU UR4, c[0x0][0x38c] ;  /* 0x00007180ff0477ac */ /* 0x000e620008000800 */
[----:B------:R-:W-:Y:S02]  /*38c0*/  PLOP3.LUT P2, PT, PT, PT, PT, 0x80, 0x8 ;  /* 0x000000000008781c */ /* 0x000fe40003f4f070 */
[----:B------:R-:W-:Y:S01]  /*38d0*/  SHF.L.U32 R5, R9, 0x1f, RZ ;  /* 0x0000001f09057819 */ /* 0x000fe200000006ff */
[----:B------:R-:W-:Y:S02]  /*38e0*/  ULEA UR19, UR20, UR13, 0x3 ;  /* 0x0000000d14137291 */ /* 0x000fe4000f8e18ff */
[----:B-1----:R-:W-:-:S06]  /*38f0*/  UISETP.GE.AND UP0, UPT, UR4, 0x1, UPT ;  /* 0x000000010400788c */ /* 0x002fcc000bf06270 */
[----:B------:R-:W-:-:S05]  /*3900*/  PLOP3.LUT P0, PT, PT, PT, UP0, 0x80, 0x8 ;  /* 0x000000000008781c */ /* 0x000fca0003f0f008 */
[----:B------:R-:W-:-:S08]  /*3910*/  @UP0 ULEA UR4, UR10, UR13, 0x3 ;  /* 0x0000000d0a040291 */ /* 0x000fd0000f8e18ff */
[----:B------:R-:W-:-:S04]  /*3920*/  @P0 SHF.L.U32 R0, R2, 0x1f, RZ ;  /* 0x0000001f02000819 */ /* 0x000fc800000006ff */
[----:B------:R1:W2:Y:S01]  /*3930*/  @P0 SYNCS.PHASECHK.TRANS64.TRYWAIT P2, [UR4], R0 ;  /* 0x00000000ff0005a7 */ /* 0x0002a20008041104 */
[----:B------:R-:W3:Y:S02]  /*3940*/  SYNCS.PHASECHK.TRANS64.TRYWAIT P0, [UR19+0xb0], R5 ;  /* 0x0000b005ff0075a7 */ /* 0x000ee40008001113 */
[----:B-123--:R-:W-:Y:S05]  /*3950*/  @!P0 BRA `(.L_x_69) ;  /* 0x0000005800ac8947 */ /* 0x00efea0003800000 */
.L_x_143:
[----:B------:R-:W-:Y:S01]  /*3960*/  UMOV UR14, UR11 ;  /* 0x0000000b000e7c82 */ /* 0x000fe20008000000 */
[----:B------:R-:W-:Y:S05]  /*3970*/  BRA.U !UP0, `(.L_x_70) ;  /* 0x0000000108887547 */ /* 0x000fea000b800000 */
[----:B------:R-:W-:Y:S02]  /*3980*/  UIADD3 UR14, UPT, UPT, UR25, UR11, URZ ;  /* 0x0000000b190e7290 */ /* 0x000fe4000fffe0ff */
[----:B------:R-:W-:Y:S02]  /*3990*/  ULEA UR15, UR20, UR26, 0x7 ;  /* 0x0000001a140f7291 */ /* 0x000fe4000f8e38ff */
[----:B------:R-:W-:Y:S01]  /*39a0*/  UPLOP3.LUT UP2, UPT, UPT, UPT, UPT, 0x40, 0x4 ;  /* 0x000000000004789c */ /* 0x000fe20003f4e870 */
[----:B------:R-:W-:Y:S01]  /*39b0*/  UMOV UR12, UR21 ;  /* 0x00000015000c7c82 */ /* 0x000fe20008000000 */
[----:B------:R-:W-:-:S09]  /*39c0*/  UMOV UR5, UR10 ;  /* 0x0000000a00057c82 */ /* 0x000fd20008000000 */
.L_x_73:
[----:B--2---:R-:W-:Y:S01]  /*39d0*/  ULEA UR6, UR5, UR13, 0x3 ;  /* 0x0000000d05067291 */ /* 0x004fe2000f8e18ff */
[----:B---3--:R-:W-:Y:S11]  /*39e0*/  @P2 BRA `(.L_x_71) ;  /* 0x00000000000c2947 */ /* 0x008ff60003800000 */
[----:B-1----:R-:W-:Y:S04]  /*39f0*/  SHF.L.U32 R5, R2, 0x1f, RZ ;  /* 0x0000001f02057819 */ /* 0x002fe800000006ff */
[----:B------:R-:W1:Y:S02]  /*3a00*/  SYNCS.PHASECHK.TRANS64.TRYWAIT P0, [UR6], R5 ;  /* 0x00000005ff0075a7 */ /* 0x000e640008001106 */
[----:B-1----:R-:W-:Y:S05]  /*3a10*/  @!P0 BRA `(.L_x_72) ;  /* 0x0000005800948947 */ /* 0x002fea0003800000 */
.L_x_71:
[----:B------:R-:W-:Y:S01]  /*3a20*/  UISETP.NE.AND UP0, UPT, UR12, 0x1, UPT ;  /* 0x000000010c00788c */ /* 0x000fe2000bf05270 */
[----:B------:R-:W-:Y:S01]  /*3a30*/  PLOP3.LUT P2, PT, PT, PT, PT, 0x80, 0x8 ;  /* 0x000000000008781c */ /* 0x000fe20003f4f070 */
[----:B------:R-:W-:Y:S02]  /*3a40*/  UIADD3 UR4, UPT, UPT, UR5, 0x1, URZ ;  /* 0x0000000105047890 */ /* 0x000fe4000fffe0ff */
[----:B------:R-:W-:Y:S02]  /*3a50*/  ULEA UR8, UR5, UR18, 0x7 ;  /* 0x0000001205087291 */ /* 0x000fe4000f8e38ff */
[----:B------:R-:W-:Y:S01]  /*3a60*/  UISETP.NE.AND UP1, UPT, UR4, 0x4, UPT ;  /* 0x000000040400788c */ /* 0x000fe2000bf25270 */
[----:B------:R-:W-:Y:S01]  /*3a70*/  PLOP3.LUT P0, PT, PT, PT, UP0, 0x80, 0x8 ;  /* 0x000000000008781c */ /* 0x000fe20003f0f008 */
[----:B------:R-:W-:Y:S02]  /*3a80*/  UIADD3 UR11, UPT, UPT, UR11, 0x1, URZ ;  /* 0x000000010b0b7890 */ /* 0x000fe4000fffe0ff */
[----:B------:R-:W-:Y:S02]  /*3a90*/  USEL UR7, URZ, 0x1, UP1 ;  /* 0x00000001ff077887 */ /* 0x000fe40008800000 */
[----:B------:R-:W-:Y:S01]  /*3aa0*/  USEL UR10, UR4, URZ, UP1 ;  /* 0x000000ff040a7287 */ /* 0x000fe20008800000 */
[----:B------:R-:W-:Y:S01]  /*3ab0*/  UMOV UR9, 0xc0004010 ;  /* 0xc000401000097882 */ /* 0x000fe20000000000 */
[----:B------:R-:W-:Y:S02]  /*3ac0*/  UIADD3 UR12, UPT, UPT, UR12, -0x1, URZ ;  /* 0xffffffff0c0c7890 */ /* 0x000fe4000fffe0ff */
[----:B------:R-:W-:Y:S01]  /*3ad0*/  LOP3.LUT R2, R2, UR7, RZ, 0x3c, !PT ;  /* 0x0000000702027c12 */ /* 0x000fe2000f8e3cff */
[----:B------:R-:W-:Y:S01]  /*3ae0*/  @UP0 ULEA UR4, UR10, UR13, 0x3 ;  /* 0x0000000d0a040291 */ /* 0x000fe2000f8e18ff */
[----:B------:R-:W-:Y:S02]  /*3af0*/  UMOV UR7, 0xc0004010 ;  /* 0xc000401000077882 */ /* 0x000fe40000000000 */
[----:B-1----:R-:W-:Y:S01]  /*3b00*/  @P0 SHF.L.U32 R0, R2, 0x1f, RZ ;  /* 0x0000001f02000819 */ /* 0x002fe200000006ff */
[----:B------:R-:W-:Y:S05]  /*3b10*/  UISETP.NE.AND UP0, UPT, UR11, UR14, UPT ;  /* 0x0000000e0b00728c */ /* 0x000fea000bf05270 */
[----:B------:R2:W3:Y:S01]  /*3b20*/  @P0 SYNCS.PHASECHK.TRANS64.TRYWAIT P2, [UR4], R0 ;  /* 0x00000000ff0005a7 */ /* 0x0004e20008041104 */
[----:B------:R-:W-:Y:S02]  /*3b30*/  UIADD3 UR4, UPT, UPT, UR6, 0x20, URZ ;  /* 0x0000002006047890 */ /* 0x000fe4000fffe0ff */
[----:B------:R-:W-:Y:S03]  /*3b40*/  ULEA UR6, UR5, UR17, 0x8 ;  /* 0x0000001105067291 */ /* 0x000fe6000f8e40ff */
[----:B------:R-:W-:Y:S06]  /*3b50*/  UMOV UR5, UR10 ;  /* 0x0000000a00057c82 */ /* 0x000fec0008000000 */
[----:B------:R2:W-:Y:S01]  /*3b60*/  UTCIMMA.2CTA gdesc[UR6], gdesc[UR8], tmem[UR15], tmem[UR22], idesc[UR23], UP2 ;  /* 0x00ff1608060075ea */ /* 0x0005e2000920010f */
[----:B------:R-:W-:Y:S01]  /*3b70*/  UPLOP3.LUT UP2, UPT, UPT, UPT, UPT, 0x80, 0x8 ;  /* 0x000000000008789c */ /* 0x000fe20003f4f070 */
[----:B------:R2:W-:Y:S01]  /*3b80*/  UTCBAR.2CTA.MULTICAST [UR4], URZ, UR16 ;  /* 0x000000ff040073e9 */ /* 0x0005e20008200810 */
[----:B------:R-:W-:Y:S09]  /*3b90*/  BRA.U UP0, `(.L_x_73) ;  /* 0xfffffffd008c7547 */ /* 0x000ff2000b83ffff */
.L_x_70:
[----:B--2---:R-:W-:Y:S01]  /*3ba0*/  UIADD3 UR4, UPT, UPT, UR19, 0x90, URZ ;  /* 0x0000009013047890 */ /* 0x004fe2000fffe0ff */
[----:B------:R-:W-:-:S08]  /*3bb0*/  UMOV UR11, UR14 ;  /* 0x0000000e000b7c82 */ /* 0x000fd00008000000 */
[----:B------:R2:W-:Y:S01]  /*3bc0*/  UTCBAR.2CTA.MULTICAST [UR4], URZ, UR24 ;  /* 0x000000ff040073e9 */ /* 0x0005e20008200818 */
[----:B------:R-:W-:Y:S02]  /*3bd0*/  NOP ;  /* 0x0000000000007918 */ /* 0x000fe40000000000 */
.L_x_68:
[----:B--2---:R-:W-:Y:S01]  /*3be0*/  UIADD3 UR4, UPT, UPT, UR20, 0x1, URZ ;  /* 0x0000000114047890 */ /* 0x004fe2000fffe0ff */
[----:B------:R-:W-:-:S03]  /*3bf0*/  ISETP.NE.AND P0, PT, R8, 0x2, PT ;  /* 0x000000020800780c */ /* 0x000fc60003f05270 */
[----:B------:R-:W-:Y:S01]  /*3c00*/  UISETP.NE.AND UP0, UPT, UR4, 0x4, UPT ;  /* 0x000000040400788c */ /* 0x000fe2000bf05270 */
[----:B-1----:R-:W-:Y:S02]  /*3c10*/  SEL R0, RZ, 0x1, P0 ;  /* 0x00000001ff007807 */ /* 0x002fe40000000000 */
[----:B------:R-:W-:Y:S01]  /*3c20*/  SEL R8, R8, RZ, P0 ;  /* 0x000000ff08087207 */ /* 0x000fe20000000000 */
[----:B------:R-:W-:Y:S01]  /*3c30*/  USEL UR5, URZ, 0x1, UP0 ;  /* 0x00000001ff057887 */ /* 0x000fe20008000000 */
[----:B------:R-:W-:Y:S01]  /*3c40*/  LOP3.LUT R3, R3, R0, RZ, 0x3c, !PT ;  /* 0x0000000003037212 */ /* 0x000fe200078e3cff */
[----:B------:R-:W-:-:S04]  /*3c50*/  USEL UR20, UR4, URZ, UP0 ;  /* 0x000000ff04147287 */ /* 0x000fc80008000000 */
[----:B------:R-:W-:Y:S01]  /*3c60*/  LOP3.LUT R9, R9, UR5, RZ, 0x3c, !PT ;  /* 0x0000000509097c12 */ /* 0x000fe2000f8e3cff */
[----:B------:R-:W-:Y:S07]  /*3c70*/  @P1 BRA `(.L_x_74) ;  /* 0xfffffff800c41947 */ /* 0x000fee000383ffff */
[----:B------:R-:W1:Y:S01]  /*3c80*/  S2UR UR8, SR_CgaCtaId ;  /* 0x00000000000879c3 */ /* 0x000e620000008800 */
[----:B------:R-:W-:Y:S01]  /*3c90*/  ELECT P0, URZ, PT ;  /* 0x0000000000ff782f */ /* 0x000fe20003800000 */
[----:B------:R-:W-:Y:S01]  /*3ca0*/  HFMA2 R0, -RZ, RZ, 0, 5.9604644775390625e-08 ;  /* 0x00000001ff007431 */ /* 0x000fe200000001ff */
[----:B------:R-:W-:-:S05]  /*3cb0*/  UMOV UR4, 0x40 ;  /* 0x0000004000047882 */ /* 0x000fca0000000000 */
[----:B------:R-:W-:Y:S01]  /*3cc0*/  UVIRTCOUNT.DEALLOC.SMPOOL 0x80 ;  /* 0x000000800000784c */ /* 0x000fe20000000000 */
[----:B------:R-:W-:Y:S02]  /*3cd0*/  UISETP.NE.AND UP1, UPT, UR28, URZ, UPT ;  /* 0x000000ff1c00728c */ /* 0x000fe4000bf25270 */
[----:B-1----:R-:W-:-:S09]  /*3ce0*/  ULEA UR8, UR8, UR4, 0x18 ;  /* 0x0000000408087291 */ /* 0x002fd2000f8ec0ff */
[----:B------:R1:W-:Y:S01]  /*3cf0*/  @P0 STS.U8 [UR8+0x1c], R0 ;  /* 0x00001c00ff000988 */ /* 0x0003e20008000008 */
[----:B------:R-:W-:Y:S05]  /*3d00*/  BRA.U UP1, `(.L_x_75) ;  /* 0x0000000101a07547 */ /* 0x000fea000b800000 */
[----:B------:R-:W-:Y:S01]  /*3d10*/  UIADD3 UR7, UPT, UPT, UR13, 0xb0, URZ ;  /* 0x000000b00d077890 */ /* 0x000fe2000fffe0ff */
[----:B------:R-:W-:-:S03]  /*3d20*/  SHF.L.U32 R3, R9, 0x1f, RZ ;  /* 0x0000001f09037819 */ /* 0x000fc600000006ff */
[----:B------:R-:W-:-:S09]  /*3d30*/  ULEA UR4, UR20, UR7, 0x3 ;  /* 0x0000000714047291 */ /* 0x000fd2000f8e18ff */
[----:B------:R-:W2:Y:S02]  /*3d40*/  SYNCS.PHASECHK.TRANS64.TRYWAIT P0, [UR4], R3 ;  /* 0x00000003ff0075a7 */ /* 0x000ea40008001104 */
[----:B--2---:R-:W-:Y:S05]  /*3d50*/  @!P0 BRA `(.L_x_76) ;  /* 0x0000005400dc8947 */ /* 0x004fea0003800000 */
.L_x_146:
        /* <DEDUP_REMOVED lines=9> */
.L_x_148:
        /* <DEDUP_REMOVED lines=9> */
.L_x_150:
[----:B------:R-:W-:-:S04]  /*3e80*/  UIADD3 UR4, UPT, UPT, UR4, 0x1, URZ ;  /* 0x0000000104047890 */ /* 0x000fc8000fffe0ff */
[----:B------:R-:W-:-:S04]  /*3e90*/  UISETP.NE.AND UP0, UPT, UR4, 0x4, UPT ;  /* 0x000000040400788c */ /* 0x000fc8000bf05270 */
[----:B------:R-:W-:Y:S02]  /*3ea0*/  USEL UR5, URZ, 0x1, UP0 ;  /* 0x00000001ff057887 */ /* 0x000fe40008000000 */
[----:B------:R-:W-:-:S04]  /*3eb0*/  USEL UR4, UR4, URZ, UP0 ;  /* 0x000000ff04047287 */ /* 0x000fc80008000000 */
[----:B------:R-:W-:Y:S01]  /*3ec0*/  ULEA UR4, UR4, UR7, 0x3 ;  /* 0x0000000704047291 */ /* 0x000fe2000f8e18ff */
[----:B-1----:R-:W-:-:S04]  /*3ed0*/  LOP3.LUT R3, R2, UR5, RZ, 0x3c, !PT ;  /* 0x0000000502037c12 */ /* 0x002fc8000f8e3cff */
[----:B------:R-:W-:Y:S01]  /*3ee0*/  SHF.L.U32 R3, R3, 0x1f, RZ ;  /* 0x0000001f03037819 */ /* 0x000fe200000006ff */
[----:B------:R-:W-:-:S04]  /*3ef0*/  IMAD.U32 R0, RZ, RZ, UR4 ;  /* 0x00000004ff007e24 */ /* 0x000fc8000f8e00ff */
[----:B------:R1:W2:Y:S03]  /*3f00*/  SYNCS.PHASECHK.TRANS64.TRYWAIT P0, [R0+URZ], R3 ;  /* 0x00000003000075a7 */ /* 0x0002a600080011ff */
[----:B--2---:R-:W-:Y:S05]  /*3f10*/  @!P0 NANOSLEEP.SYNCS 0x989680 ;  /* 0x009896800000895d */ /* 0x004fea0003900000 */
[----:B------:R-:W2:Y:S02]  /*3f20*/  @!P0 SYNCS.PHASECHK.TRANS64 P0, [R0+URZ], R3 ;  /* 0x00000003000085a7 */ /* 0x000ea400080010ff */
[----:B--2---:R-:W-:Y:S05]  /*3f30*/  @P0 BRA `(.L_x_79) ;  /* 0x0000000000200947 */ /* 0x004fea0003800000 */
.L_x_80:
[----:B--2---:R2:W4:Y:S02]  /*3f40*/  SYNCS.PHASECHK.TRANS64.TRYWAIT P0, [R0+URZ], R3 ;  /* 0x00000003000075a7 */ /* 0x00452400080011ff */
[----:B----4-:R-:W-:Y:S05]  /*3f50*/  @!P0 NANOSLEEP.SYNCS 0x989680 ;  /* 0x009896800000895d */ /* 0x010fea0003900000 */
[----:B------:R-:W4:Y:S02]  /*3f60*/  @!P0 SYNCS.PHASECHK.TRANS64 P0, [R0+URZ], R3 ;  /* 0x00000003000085a7 */ /* 0x000f2400080010ff */
[----:B----4-:R-:W-:Y:S05]  /*3f70*/  @!P0 BRA `(.L_x_80) ;  /* 0xfffffffc00f08947 */ /* 0x010fea000383ffff */
[----:B------:R-:W-:Y:S05]  /*3f80*/  BRA `(.L_x_79) ;  /* 0x00000000000c7947 */ /* 0x000fea0003800000 */
.L_x_75:
[----:B------:R-:W-:-:S04]  /*3f90*/  UIADD3 UR4, UPT, UPT, UR13, 0xf0, URZ ;  /* 0x000000f00d047890 */ /* 0x000fc8000fffe0ff */
[----:B------:R-:W-:-:S09]  /*3fa0*/  UPRMT UR4, UR29, 0x654, UR4 ;  /* 0x000006541d047896 */ /* 0x000fd20008000004 */
[----:B------:R-:W-:Y:S03]  /*3fb0*/  SYNCS.ARRIVE.TRANS64.RED.A1T0 RZ, [UR4], RZ ;  /* 0x000000ffffff79a7 */ /* 0x000fe60008100404 */
.L_x_79:
[----:B-12---:R-:W-:Y:S01]  /*3fc0*/  SHF.L.U32 R3, RZ, 0x1f, RZ ;  /* 0x0000001fff037819 */ /* 0x006fe200000006ff */
[----:B------:R-:W-:Y:S01]  /*3fd0*/  UIADD3 UR4, UPT, UPT, UR13, 0xf0, URZ ;  /* 0x000000f00d047890 */ /* 0x000fe2000fffe0ff */
[----:B------:R-:W-:Y:S02]  /*3fe0*/  PLOP3.LUT P0, PT, PT, PT, UP1, 0x80, 0x8 ;  /* 0x000000000008781c */ /* 0x000fe40003f0f018 */
[----:B------:R-:W1:Y:S02]  /*3ff0*/  SYNCS.PHASECHK.TRANS64.TRYWAIT P1, [UR13+0xf0], R3 ;  /* 0x0000f003ff0075a7 */ /* 0x000e64000802110d */
[----:B-1----:R-:W-:Y:S09]  /*4000*/  @!P1 BRA `(.L_x_81) ;  /* 0x0000005400789947 */ /* 0x002ff20003800000 */
.L_x_152:
[----:B------:R-:W-:Y:S01]  /*4010*/  @!UP1 UPRMT UR4, UR29, 0x654, UR4 ;  /* 0x000006541d049896 */ /* 0x000fe20008000004 */
[----:B------:R-:W-:Y:S01]  /*4020*/  UMOV UR5, 0xffff ;  /* 0x0000ffff00057882 */ /* 0x000fe20000000000 */
[----:B------:R-:W-:-:S07]  /*4030*/  UMOV UR6, 0x1 ;  /* 0x0000000100067882 */ /* 0x000fce0000000000 */
[----:B------:R-:W-:Y:S01]  /*4040*/  @!P0 SYNCS.ARRIVE.TRANS64.RED.A1T0 RZ, [UR4], RZ ;  /* 0x000000ffffff89a7 */ /* 0x000fe20008100404 */
[----:B------:R-:W-:Y:S01]  /*4050*/  NOP ;  /* 0x0000000000007918 */ /* 0x000fe20000000000 */
[----:B-1----:R-:W1:Y:S01]  /*4060*/  LDS R0, [UR8+0x14] ;  /* 0x00001408ff007984 */ /* 0x002e620008000800 */
[----:B------:R-:W-:-:S04]  /*4070*/  ULOP3.LUT UR4, UR26, 0xffff, URZ, 0xc0, !UPT ;  /* 0x0000ffff1a047892 */ /* 0x000fc8000f8ec0ff */
[----:B------:R-:W-:-:S04]  /*4080*/  USHF.R.U32.HI UR4, URZ, 0x5, UR4 ;  /* 0x00000005ff047899 */ /* 0x000fc80008011604 */
[----:B------:R-:W-:Y:S02]  /*4090*/  USHF.L.U32 UR5, UR5, UR4, URZ ;  /* 0x0000000405057299 */ /* 0x000fe400080006ff */
[----:B------:R-:W-:-:S04]  /*40a0*/  USHF.L.U32 UR4, UR6, UR4, URZ ;  /* 0x0000000406047299 */ /* 0x000fc800080006ff */
[----:B-1----:R-:W-:-:S04]  /*40b0*/  LOP3.LUT R0, R0, UR5, RZ, 0xc0, !PT ;  /* 0x0000000500007c12 */ /* 0x002fc8000f8ec0ff */
[----:B------:R-:W-:-:S13]  /*40c0*/  ISETP.NE.AND P0, PT, R0, UR5, PT ;  /* 0x0000000500007c0c */ /* 0x000fda000bf05270 */
[----:B------:R-:W-:Y:S05]  /*40d0*/  @P0 BRA `(.L_x_82) ;  /* 0x0000000000580947 */ /* 0x000fea0003800000 */
[----:B------:R-:W1:Y:S02]  /*40e0*/  LDS R0, [UR8+0x18] ;  /* 0x00001808ff007984 */ /* 0x000e640008000800 */
[----:B-1----:R-:W-:-:S04]  /*40f0*/  LOP3.LUT R0, R0, UR4, RZ, 0xc0, !PT ;  /* 0x0000000400007c12 */ /* 0x002fc8000f8ec0ff */
[----:B------:R-:W-:-:S13]  /*4100*/  ISETP.NE.AND P0, PT, R0, UR4, PT ;  /* 0x0000000400007c0c */ /* 0x000fda000bf05270 */
[----:B------:R-:W-:Y:S05]  /*4110*/  @P0 BRA `(.L_x_83) ;  /* 0x00000000003c0947 */ /* 0x000fea0003800000 */
[----:B------:R-:W1:Y:S01]  /*4120*/  S2R R2, SR_LANEID ;  /* 0x0000000000027919 */ /* 0x000e620000000000 */
[----:B------:R-:W-:Y:S01]  /*4130*/  ULOP3.LUT UR5, URZ, UR5, URZ, 0x33, !UPT ;  /* 0x00000005ff057292 */ /* 0x000fe2000f8e33ff */
[----:B------:R-:W-:Y:S01]  /*4140*/  LOP3.LUT R4, RZ, UR4, RZ, 0x33, !PT ;  /* 0x00000004ff047c12 */ /* 0x000fe2000f8e33ff */
[----:B------:R-:W-:Y:S02]  /*4150*/  VOTEU.ANY UR4, UPT, PT ;  /* 0x0000000000047886 */ /* 0x000fe400038e0100 */
[----:B------:R-:W-:Y:S01]  /*4160*/  UFLO.U32 UR4, UR4 ;  /* 0x00000004000472bd */ /* 0x000fe200080e0000 */
[----:B------:R-:W2:Y:S01]  /*4170*/  REDUX UR6, R4 ;  /* 0x00000000040673c4 */ /* 0x000ea20000000000 */
[----:B------:R-:W-:-:S06]  /*4180*/  IMAD.U32 R0, RZ, RZ, UR5 ;  /* 0x00000005ff007e24 */ /* 0x000fcc000f8e00ff */
[----:B------:R4:W-:Y:S01]  /*4190*/  UTCATOMSWS.AND URZ, UR5 ;  /* 0x0000000500ff79e3 */ /* 0x0009e20008000000 */
[----:B------:R-:W3:Y:S01]  /*41a0*/  REDUX UR7, R0 ;  /* 0x00000000000773c4 */ /* 0x000ee20000000000 */
[----:B-1----:R-:W-:Y:S01]  /*41b0*/  ISETP.EQ.U32.AND P0, PT, R2, UR4, PT ;  /* 0x0000000402007c0c */ /* 0x002fe2000bf02070 */
[----:B--2---:R-:W-:Y:S01]  /*41c0*/  IMAD.U32 R2, RZ, RZ, UR6 ;  /* 0x00000006ff027e24 */ /* 0x004fe2000f8e00ff */
[----:B---3--:R-:W-:-:S11]  /*41d0*/  MOV R3, UR7 ;  /* 0x0000000700037c02 */ /* 0x008fd60008000f00 */
[----:B------:R4:W-:Y:S04]  /*41e0*/  @P0 ATOMS.AND RZ, [UR8+0x14], R3 ;  /* 0x00001403ffff098c */ /* 0x0009e8000a800008 */
[----:B------:R4:W-:Y:S01]  /*41f0*/  @P0 ATOMS.AND RZ, [UR8+0x18], R2 ;  /* 0x00001802ffff098c */ /* 0x0009e2000a800008 */
[----:B------:R-:W-:Y:S05]  /*4200*/  BRA `(.L_x_84) ;  /* 0x0000000000147947 */ /* 0x000fea0003800000 */
.L_x_83:
[----:B------:R-:W-:Y:S02]  /*4210*/  MOV R2, 0x4230 ;  /* 0x0000423000027802 */ /* 0x000fe40000000f00 */
[----:B---3-5:R-:W-:Y:S05]  /*4220*/  CALL.REL.NOINC `($__internal_0_$__cuda_sm10x_tcgen05_guardrail_trap_col_being_dealloced_not_returned_by_alloc) ;  /* 0x0000005400cc7944 */ /* 0x028fea0003c00000 */
[----:B------:R-:W-:Y:S05]  /*4230*/  BRA `(.L_x_84) ;  /* 0x0000000000087947 */ /* 0x000fea0003800000 */
.L_x_82:
[----:B------:R-:W-:Y:S02]  /*4240*/  MOV R2, 0x4260 ;  /* 0x0000426000027802 */ /* 0x000fe40000000f00 */
[----:B---3-5:R-:W-:Y:S05]  /*4250*/  CALL.REL.NOINC `($__internal_2_$__cuda_sm10x_tcgen05_guardrail_trap_unallocated_columns_being_dealloced) ;  /* 0x0000005400d87944 */ /* 0x028fea0003c00000 */
.L_x_84:
[----:B------:R-:W-:Y:S01]  /*4260*/  NOP ;  /* 0x0000000000007918 */ /* 0x000fe20000000000 */
[----:B----4-:R-:W-:Y:S05]  /*4270*/  EXIT ;  /* 0x000000000000794d */ /* 0x010fea0003800000 */
.L_x_55:
[----:B------:R-:W-:-:S09]  /*4280*/  UISETP.NE.OR UP0, UPT, UR18, 0x3, !UP3 ;  /* 0x000000031200788c */ /* 0x000fd2000df05670 */
[----:B------:R-:W-:Y:S05]  /*4290*/  BRA.U UP0, `(.L_x_85) ;  /* 0x0000000d00807547 */ /* 0x000fea000b800000 */
[----:B------:R-:W1:Y:S01]  /*42a0*/  LDCU UR32, c[0x0][0x370] ;  /* 0x00006e00ff2077ac */ /* 0x000e620008000800 */
[----:B------:R-:W2:Y:S01]  /*42b0*/  LDC.64 R16, c[0x0][0x348] ;  /* 0x0000d200ff107b82 */ /* 0x000ea20000000a00 */
[----:B------:R-:W-:Y:S02]  /*42c0*/  HFMA2 R13, -RZ, RZ, 0, 0 ;  /* 0x00000000ff0d7431 */ /* 0x000fe400000001ff */
[----:B------:R-:W-:Y:S01]  /*42d0*/  IMAD.MOV.U32 R15, RZ, RZ, 0x1 ;  /* 0x00000001ff0f7424 */ /* 0x000fe200078e00ff */
[----:B------:R-:W1:Y:S01]  /*42e0*/  LDCU.128 UR28, c[0x0][0xb10] ;  /* 0x00016200ff1c77ac */ /* 0x000e620008000c00 */
[----:B------:R-:W-:Y:S01]  /*42f0*/  IMAD.MOV.U32 R14, RZ, RZ, RZ ;  /* 0x000000ffff0e7224 */ /* 0x000fe200078e00ff */
[----:B------:R-:W-:Y:S01]  /*4300*/  MOV R7, 0x2000 ;  /* 0x0000200000077802 */ /* 0x000fe20000000f00 */
[----:B------:R-:W3:Y:S01]  /*4310*/  LDCU UR27, c[0x0][0x374] ;  /* 0x00006e80ff1b77ac */ /* 0x000ee20008000800 */
[----:B------:R-:W4:Y:S01]  /*4320*/  LDC.64 R2, c[0x0][0x888] ;  /* 0x00022200ff027b82 */ /* 0x000f220000000a00 */
[----:B------:R-:W3:Y:S01]  /*4330*/  LDCU UR15, c[0x0][0xb0c] ;  /* 0x00016180ff0f77ac */ /* 0x000ee20008000800 */
[----:B------:R-:W2:Y:S06]  /*4340*/  LDCU UR38, c[0x0][0xb20] ;  /* 0x00016400ff2677ac */ /* 0x000eac0008000800 */
[----:B------:R-:W4:Y:S01]  /*4350*/  LDC.64 R4, c[0x0][0x890] ;  /* 0x00022400ff047b82 */ /* 0x000f220000000a00 */
[----:B------:R-:W2:Y:S01]  /*4360*/  LDCU UR4, c[0x0][0xb30] ;  /* 0x00016600ff0477ac */ /* 0x000ea20008000800 */
[----:B------:R-:W-:Y:S01]  /*4370*/  UMOV UR21, 0x400 ;  /* 0x0000040000157882 */ /* 0x000fe20000000000 */
[----:B-1----:R-:W-:-:S02]  /*4380*/  UIMAD.WIDE.U32 UR6, UR32, UR28, URZ ;  /* 0x0000001c200672a5 */ /* 0x002fc4000f8e00ff */
[----:B---3--:R-:W-:Y:S02]  /*4390*/  UIMAD.WIDE.U32 UR8, UR27, UR31, URZ ;  /* 0x0000001f1b0872a5 */ /* 0x008fe4000f8e00ff */
[----:B------:R-:W-:Y:S02]  /*43a0*/  ULEA UR21, UR46, UR21, 0x18 ;  /* 0x000000152e157291 */ /* 0x000fe4000f8ec0ff */
[----:B------:R-:W-:Y:S02]  /*43b0*/  UPLOP3.LUT UP3, UPT, UPT, UPT, UPT, 0x40, 0x4 ;  /* 0x000000000004789c */ /* 0x000fe40003f6e870 */
[----:B------:R-:W-:Y:S01]  /*43c0*/  UIADD3 UR33, UPT, UPT, UR21, 0x48, URZ ;  /* 0x0000004815217890 */ /* 0x000fe2000fffe0ff */
[----:B------:R-:W-:Y:S01]  /*43d0*/  UMOV UR6, UR7 ;  /* 0x0000000700067c82 */ /* 0x000fe20008000000 */
[----:B------:R-:W-:Y:S01]  /*43e0*/  UMOV UR34, UR9 ;  /* 0x0000000900227c82 */ /* 0x000fe20008000000 */
[----:B------:R-:W-:Y:S02]  /*43f0*/  UISETP.GE.AND UP0, UPT, UR42, 0x1, UPT ;  /* 0x000000012a00788c */ /* 0x000fe4000bf06270 */
[----:B------:R-:W-:Y:S01]  /*4400*/  UISETP.NE.AND UP4, UPT, UR42, 0x1, UPT ;  /* 0x000000012a00788c */ /* 0x000fe2000bf85270 */
[----:B------:R-:W1:Y:S01]  /*4410*/  LDCU.64 UR22, c[0x0][0xb28] ;  /* 0x00016500ff1677ac */ /* 0x000e620008000a00 */
[----:B------:R-:W-:-:S02]  /*4420*/  UISETP.NE.AND UP6, UPT, UR15, 0x1, UPT ;  /* 0x000000010f00788c */ /* 0x000fc4000bfc5270 */
[----:B------:R-:W-:Y:S02]  /*4430*/  UISETP.NE.AND UP5, UPT, UR30, 0x1, UPT ;  /* 0x000000011e00788c */ /* 0x000fe4000bfa5270 */
[----:B------:R-:W-:Y:S02]  /*4440*/  UIADD3 UR17, UPT, UPT, UR21, 0x40, URZ ;  /* 0x0000004015117890 */ /* 0x000fe4000fffe0ff */
[----:B------:R-:W-:Y:S02]  /*4450*/  UPRMT UR33, UR46, 0x654, UR33 ;  /* 0x000006542e217896 */ /* 0x000fe40008000021 */
[----:B------:R-:W-:Y:S02]  /*4460*/  USHF.R.U32.HI UR35, URZ, UR29, UR6 ;  /* 0x0000001dff237299 */ /* 0x000fe40008011606 */
[----:B--2---:R-:W-:Y:S02]  /*4470*/  USHF.R.U32.HI UR34, URZ, UR38, UR34 ;  /* 0x00000026ff227299 */ /* 0x004fe40008011622 */
[----:B------:R-:W-:-:S11]  /*4480*/  UISETP.NE.AND UP2, UPT, UR4, 0x1, UPT ;  /* 0x000000010400788c */ /* 0x000fd6000bf45270 */
.L_x_94:
[C---:B------:R-:W-:Y:S02]  /*4490*/  LEA R12, R14.reuse, UR21, 0x3 ;  /* 0x000000150e0c7c11 */ /* 0x040fe4000f8e18ff */
[----:B------:R-:W-:Y:S02]  /*44a0*/  SHF.L.U32 R9, R13, 0x1f, RZ ;  /* 0x0000001f0d097819 */ /* 0x000fe400000006ff */
[----:B------:R-:W-:Y:S02]  /*44b0*/  LEA R10, R14, UR21, 0x4 ;  /* 0x000000150e0a7c11 */ /* 0x000fe4000f8e20ff */
[----:B--2---:R-:W2:Y:S02]  /*44c0*/  SYNCS.PHASECHK.TRANS64.TRYWAIT P0, [R12+URZ+0x70], R9 ;  /* 0x000070090c0075a7 */ /* 0x004ea400080011ff */
[----:B--2---:R-:W-:Y:S05]  /*44d0*/  @!P0 BRA `(.L_x_86) ;  /* 0x00000050005c8947 */ /* 0x004fea0003800000 */
.L_x_153:
[----:B--2---:R-:W2:Y:S01]  /*44e0*/  LDS.128 R8, [R10+0x100] ;  /* 0x000100000a087984 */ /* 0x004ea20000000c00 */
[----:B------:R-:W-:Y:S01]  /*44f0*/  UISETP.GE.AND UP0, UPT, UR42, 0x1, UPT ;  /* 0x000000012a00788c */ /* 0x000fe2000bf06270 */
[----:B------:R-:W-:Y:S01]  /*4500*/  @!PT LDS RZ, [RZ] ;  /* 0x00000000fffff984 */ /* 0x000fe20000000800 */
[----:B------:R-:W-:Y:S01]  /*4510*/  @!PT LDS RZ, [RZ] ;  /* 0x00000000fffff984 */ /* 0x000fe20000000800 */
[----:B------:R-:W-:Y:S01]  /*4520*/  @!PT LDS RZ, [RZ] ;  /* 0x00000000fffff984 */ /* 0x000fe20000000800 */
[----:B------:R-:W-:Y:S01]  /*4530*/  @!PT LDS RZ, [RZ] ;  /* 0x00000000fffff984 */ /* 0x000fe20000000800 */
[----:B------:R3:W-:Y:S06]  /*4540*/  MEMBAR.ALL.CTA ;  /* 0x0000000000007992 */ /* 0x0007ec0000008000 */
[----:B---3--:R-:W3:Y:S01]  /*4550*/  FENCE.VIEW.ASYNC.S ;  /* 0x00000000000073c6 */ /* 0x008ee20000000000 */
[----:B--2---:R-:W-:Y:S11]  /*4560*/  LOP3.LUT P0, RZ, R10, 0x1, RZ, 0xc0, !PT ;  /* 0x000000010aff7812 */ /* 0x004ff6000780c0ff */
[----:B------:R-:W-:Y:S02]  /*4570*/  @!UPT UIADD3 URZ, UPT, UPT, URZ, URZ, URZ ;  /* 0x000000fffffff290 */ /* 0x000fe4000fffe0ff */
[----:B---3--:R-:W-:Y:S01]  /*4580*/  VOTEU.ANY UP1, P0 ;  /* 0x0000000000ff7886 */ /* 0x008fe20000020100 */
[----:B------:R-:W-:Y:S11]  /*4590*/  PLOP3.LUT P0, PT, PT, PT, UP1, 0x80, 0x8 ;  /* 0x000000000008781c */ /* 0x000ff60003f0f018 */
[----:B------:R-:W-:Y:S02]  /*45a0*/  @!UPT UIADD3 URZ, UPT, UPT, URZ, URZ, URZ ;  /* 0x000000fffffff290 */ /* 0x000fe4000fffe0ff */
[----:B------:R-:W-:Y:S02]  /*45b0*/  @P0 SHF.R.U32.HI R0, RZ, 0x10, R9 ;  /* 0x00000010ff000819 */ /* 0x000fe40000011609 */
[----:B------:R-:W-:Y:S02]  /*45c0*/  @P0 MOV R6, R8 ;  /* 0x0000000800060202 */ /* 0x000fe40000000f00 */
[----:B------:R-:W-:Y:S01]  /*45d0*/  @P0 R2UR UR4, R0 ;  /* 0x00000000000402ca */ /* 0x000fe200000e0000 */
[----:B------:R-:W-:Y:S01]  /*45e0*/  VIADD R0, R12, 0x80 ;  /* 0x000000800c007836 */ /* 0x000fe20000000000 */
[----:B------:R-:W-:Y:S02]  /*45f0*/  @P0 LOP3.LUT R8, R9, 0xffff, RZ, 0xc0, !PT ;  /* 0x0000ffff09080812 */ /* 0x000fe400078ec0ff */
[----:B------:R-:W-:Y:S02]  /*4600*/  @P0 R2UR UR6, R6 ;  /* 0x00000000060602ca */ /* 0x000fe400000e0000 */
[----:B------:R-:W-:Y:S02]  /*4610*/  PRMT R0, RZ, 0x654, R0 ;  /* 0x00000654ff007816 */ /* 0x000fe40000000000 */
[----:B------:R-:W-:Y:S02]  /*4620*/  @P0 R2UR UR5, R8 ;  /* 0x00000000080502ca */ /* 0x000fe400000e0000 */
[----:B------:R2:W-:Y:S03]  /*4630*/  SYNCS.ARRIVE.TRANS64.RED.A1T0 RZ, [R0+URZ], RZ ;  /* 0x000000ff00ff79a7 */ /* 0x0005e600081004ff */
[----:B------:R-:W-:Y:S04]  /*4640*/  @UP1 UMOV UR26, UR4 ;  /* 0x00000004001a1c82 */ /* 0x000fe80008000000 */
[----:B------:R-:W-:Y:S04]  /*4650*/  @UP1 UMOV UR14, UR6 ;  /* 0x00000006000e1c82 */ /* 0x000fe80008000000 */
[----:B------:R-:W-:Y:S01]  /*4660*/  @UP1 UMOV UR13, UR5 ;  /* 0x00000005000d1c82 */ /* 0x000fe20008000000 */
[----:B------:R-:W-:Y:S05]  /*4670*/  BRA.U !UP0, `(.L_x_87) ;  /* 0x0000000108a47547 */ /* 0x000fea000b800000 */
[----:B------:R-:W-:Y:S02]  /*4680*/  UIMAD.WIDE.U32 UR8, UR13, UR31, URZ ;  /* 0x0000001f0d0872a5 */ /* 0x000fe4000f8e00ff */
[----:B------:R-:W-:Y:S02]  /*4690*/  UIMAD.WIDE.U32 UR10, UR14, UR28, URZ ;  /* 0x0000001c0e0a72a5 */ /* 0x000fe4000f8e00ff */
[----:B------:R-:W-:Y:S02]  /*46a0*/  USEL UR4, UR27, UR34, !UP5 ;  /* 0x000000221b047287 */ /* 0x000fe4000e800000 */
[----:B------:R-:W-:Y:S02]  /*46b0*/  USEL UR7, UR32, UR35, !UP6 ;  /* 0x0000002320077287 */ /* 0x000fe4000f000000 */
[----:B-1----:R-:W-:Y:S02]  /*46c0*/  UIMAD.WIDE.U32 UR18, UR4, UR22, URZ ;  /* 0x00000016041272a5 */ /* 0x002fe4000f8e00ff */
[----:B------:R-:W-:Y:S01]  /*46d0*/  UIMAD.WIDE.U32 UR24, UR7, UR22, URZ ;  /* 0x00000016071872a5 */ /* 0x000fe2000f8e00ff */
[----:B------:R-:W-:Y:S02]  /*46e0*/  UMOV UR5, UR9 ;  /* 0x0000000900057c82 */ /* 0x000fe40008000000 */
[----:B------:R-:W-:Y:S03]  /*46f0*/  USHF.R.U32.HI UR6, URZ, UR38, UR5 ;  /* 0x00000026ff067299 */ /* 0x000fe60008011605 */
[----:B------:R-:W-:Y:S01]  /*4700*/  UMOV UR5, UR11 ;  /* 0x0000000b00057c82 */ /* 0x000fe20008000000 */
[----:B------:R-:W-:Y:S02]  /*4710*/  USEL UR6, UR13, UR6, !UP5 ;  /* 0x000000060d067287 */ /* 0x000fe4000e800000 */
[----:B------:R-:W-:Y:S02]  /*4720*/  USHF.R.U32.HI UR8, URZ, UR29, UR5 ;  /* 0x0000001dff087299 */ /* 0x000fe40008011605 */
[----:B------:R-:W-:Y:S01]  /*4730*/  UIMAD.WIDE.U32 UR10, UR6, UR22, URZ ;  /* 0x00000016060a72a5 */ /* 0x000fe2000f8e00ff */
[----:B------:R-:W-:Y:S02]  /*4740*/  UMOV UR5, UR19 ;  /* 0x0000001300057c82 */ /* 0x000fe40008000000 */
[----:B------:R-:W-:Y:S03]  /*4750*/  @UP4 USHF.R.U32.HI UR4, URZ, UR23, UR5 ;  /* 0x00000017ff044299 */ /* 0x000fe60008011605 */
[----:B------:R-:W-:Y:S01]  /*4760*/  UMOV UR5, UR25 ;  /* 0x0000001900057c82 */ /* 0x000fe20008000000 */
[----:B------:R-:W-:Y:S02]  /*4770*/  UIMAD UR4, UR42, UR4, URZ ;  /* 0x000000042a0472a4 */ /* 0x000fe4000f8e02ff */
[----:B------:R-:W-:Y:S02]  /*4780*/  @UP4 USHF.R.U32.HI UR7, URZ, UR23, UR5 ;  /* 0x00000017ff074299 */ /* 0x000fe40008011605 */
[----:B------:R-:W-:Y:S02]  /*4790*/  USEL UR5, UR14, UR8, !UP6 ;  /* 0x000000080e057287 */ /* 0x000fe4000f000000 */
[----:B------:R-:W-:Y:S02]  /*47a0*/  UIMAD UR8, UR42, UR7, URZ ;  /* 0x000000072a0872a4 */ /* 0x000fe4000f8e02ff */
[----:B------:R-:W-:Y:S03]  /*47b0*/  UISETP.GE.AND UP0, UPT, UR6, UR4, UPT ;  /* 0x000000040600728c */ /* 0x000fe6000bf06270 */
[----:B------:R-:W-:Y:S01]  /*47c0*/  UMOV UR4, UR11 ;  /* 0x0000000b00047c82 */ /* 0x000fe20008000000 */
[----:B------:R-:W-:Y:S02]  /*47d0*/  UISETP.GE.OR UP0, UPT, UR5, UR8, UP0 ;  /* 0x000000080500728c */ /* 0x000fe40008706670 */
[----:B------:R-:W-:Y:S02]  /*47e0*/  USHF.R.U32.HI UR4, URZ, UR23, UR4 ;  /* 0x00000017ff047299 */ /* 0x000fe40008011604 */
[----:B------:R-:W-:Y:S02]  /*47f0*/  UIMAD.WIDE.U32 UR8, UR5, UR22, URZ ;  /* 0x00000016050872a5 */ /* 0x000fe4000f8e00ff */
[----:B------:R-:W-:Y:S04]  /*4800*/  USEL UR10, UR6, UR4, !UP4 ;  /* 0x00000004060a7287 */ /* 0x000fe8000e000000 */
[----:B------:R-:W-:Y:S01]  /*4810*/  UIADD3 UR11, UPT, UPT, -UR10, URZ, URZ ;  /* 0x000000ff0a0b7290 */ /* 0x000fe2000fffe1ff */
[----:B------:R-:W-:Y:S02]  /*4820*/  @!UP0 UMOV UR4, UR9 ;  /* 0x0000000900048c82 */ /* 0x000fe40008000000 */
[----:B------:R-:W-:Y:S02]  /*4830*/  @!UP0 USHF.R.U32.HI UR4, URZ, UR23, UR4 ;  /* 0x00000017ff048299 */ /* 0x000fe40008011604 */
[----:B------:R-:W-:Y:S02]  /*4840*/  UIMAD UR8, UR42, UR11, UR6 ;  /* 0x0000000b2a0872a4 */ /* 0x000fe4000f8e0206 */
[----:B------:R-:W-:Y:S04]  /*4850*/  @!UP0 USEL UR4, UR5, UR4, !UP4 ;  /* 0x0000000405048287 */ /* 0x000fe8000e000000 */
[----:B------:R-:W-:Y:S02]  /*4860*/  @!UP0 UIMAD UR8, UR7, UR8, UR4 ;  /* 0x00000008070882a4 */ /* 0x000fe4000f8e0204 */
[----:B------:R-:W-:Y:S02]  /*4870*/  @!UP0 UIADD3 UR9, UPT, UPT, UR10, -UR4, URZ ;  /* 0x800000040a098290 */ /* 0x000fe4000fffe0ff */
[----:B------:R-:W-:Y:S02]  /*4880*/  UIADD3 UR4, UPT, UPT, -UR5, URZ, URZ ;  /* 0x000000ff05047290 */ /* 0x000fe4000fffe1ff */
[----:B------:R-:W-:Y:S02]  /*4890*/  UIADD3 UR7, UPT, UPT, -UR6, URZ, URZ ;  /* 0x000000ff06077290 */ /* 0x000fe4000fffe1ff */
[----:B------:R-:W-:Y:S02]  /*48a0*/  @!UP0 UIMAD UR6, UR9, UR42, UR5 ;  /* 0x0000002a090682a4 */ /* 0x000fe4000f8e0205 */
[----:B------:R-:W-:Y:S02]  /*48b0*/  UIMAD UR14, UR15, UR4, UR14 ;  /* 0x000000040f0e72a4 */ /* 0x000fe4000f8e020e */
[----:B------:R-:W-:Y:S01]  /*48c0*/  UIMAD UR13, UR30, UR7, UR13 ;  /* 0x000000071e0d72a4 */ /* 0x000fe2000f8e020d */
[----:B------:R-:W-:Y:S02]  /*48d0*/  @!UP0 UMOV UR5, UR8 ;  /* 0x0000000800058c82 */ /* 0x000fe40008000000 */
[----:B------:R-:W-:Y:S02]  /*48e0*/  UIMAD UR14, UR5, UR15, UR14 ;  /* 0x0000000f050e72a4 */ /* 0x000fe4000f8e020e */
[----:B------:R-:W-:Y:S11]  /*48f0*/  UIMAD UR13, UR6, UR30, UR13 ;  /* 0x0000001e060d72a4 */ /* 0x000ff6000f8e020d */
[----:B------:R-:W-:Y:S01]  /*4900*/  @!UPT UIADD3 URZ, UPT, UPT, URZ, URZ, URZ ;  /* 0x000000fffffff290 */ /* 0x000fe2000fffe0ff */
.L_x_87:
[----:B------:R-:W3:Y:S01]  /*4910*/  @!UP2 LDCU.128 UR8, c[0x0][0xb10] ;  /* 0x00016200ff08a7ac */ /* 0x000ee20008000c00 */
[C---:B----4-:R-:W-:Y:S02]  /*4920*/  ISETP.NE.U32.AND P1, PT, R4.reuse, RZ, PT ;  /* 0x000000ff0400720c */ /* 0x050fe40003f25070 */
[----:B------:R-:W-:Y:S02]  /*4930*/  ISETP.NE.U32.AND P0, PT, R4, RZ, PT ;  /* 0x000000ff0400720c */ /* 0x000fe40003f05070 */
[C---:B------:R-:W-:Y:S02]  /*4940*/  ISETP.NE.AND.EX P1, PT, R5.reuse, RZ, PT, P1 ;  /* 0x000000ff0500720c */ /* 0x040fe40003f25310 */
[----:B------:R-:W-:Y:S01]  /*4950*/  ISETP.NE.AND.EX P0, PT, R5, RZ, PT, P0 ;  /* 0x000000ff0500720c */ /* 0x000fe20003f05300 */
[----:B------:R-:W4:Y:S01]  /*4960*/  @!UP2 LDCU UR5, c[0x0][0xb0c] ;  /* 0x00016180ff05a7ac */ /* 0x000f220008000800 */
[----:B------:R-:W-:Y:S01]  /*4970*/  SHF.L.U32 R9, R15, 0x1f, RZ ;  /* 0x0000001f0f097819 */ /* 0x000fe200000006ff */
[----:B------:R-:W-:Y:S02]  /*4980*/  USHF.L.U32 UR19, UR16, 0x7, URZ ;  /* 0x0000000710137899 */ /* 0x000fe400080006ff */
[----:B------:R-:W-:Y:S02]  /*4990*/  USHF.L.U32 UR18, UR20, 0x7, URZ ;  /* 0x0000000714127899 */ /* 0x000fe400080006ff */
[----:B---3--:R-:W-:Y:S07]  /*49a0*/  UIMAD.WIDE.U32 UR6, UR14, UR8, URZ ;  /* 0x000000080e0672a5 */ /* 0x008fee000f8e00ff */
[----:B------:R-:W-:Y:S01]  /*49b0*/  @!UP2 UMOV UR4, UR7 ;  /* 0x000000070004ac82 */ /* 0x000fe20008000000 */
[----:B----4-:R-:W-:Y:S02]  /*49c0*/  @!UP2 UISETP.NE.AND UP0, UPT, UR5, 0x1, UPT ;  /* 0x000000010500a88c */ /* 0x010fe4000bf05270 */
[----:B------:R-:W-:Y:S02]  /*49d0*/  @!UP2 USHF.R.U32.HI UR4, URZ, UR9, UR4 ;  /* 0x00000009ff04a299 */ /* 0x000fe40008011604 */
[----:B------:R-:W-:Y:S02]  /*49e0*/  UIMAD.WIDE.U32 UR6, UR13, UR11, URZ ;  /* 0x0000000b0d0672a5 */ /* 0x000fe4000f8e00ff */
[----:B------:R-:W-:Y:S02]  /*49f0*/  @!UP2 USEL UR8, UR14, UR4, !UP0 ;  /* 0x000000040e08a287 */ /* 0x000fe4000c000000 */
[----:B------:R-:W-:Y:S03]  /*4a00*/  @!UP2 UISETP.NE.AND UP0, UPT, UR10, 0x1, UPT ;  /* 0x000000010a00a88c */ /* 0x000fe6000bf05270 */
[----:B------:R-:W-:Y:S02]  /*4a10*/  @!UP2 UMOV UR6, UR7 ;  /* 0x000000070006ac82 */ /* 0x000fe40008000000 */
[----:B------:R-:W3:Y:S02]  /*4a20*/  @!UP2 LDCU UR4, c[0x0][0xb20] ;  /* 0x00016400ff04a7ac */ /* 0x000ee40008000800 */
[----:B---3--:R-:W-:Y:S04]  /*4a30*/  @!UP2 USHF.R.U32.HI UR6, URZ, UR4, UR6 ;  /* 0x00000004ff06a299 */ /* 0x008fe80008011606 */
[----:B------:R-:W-:Y:S04]  /*4a40*/  @!UP2 USEL UR6, UR13, UR6, !UP0 ;  /* 0x000000060d06a287 */ /* 0x000fe8000c000000 */
[----:B------:R-:W-:Y:S02]  /*4a50*/  @!UP2 UIADD3 UR4, UPT, UPT, -UR8, UR6, URZ ;  /* 0x000000060804a290 */ /* 0x000fe4000fffe1ff */
[----:B------:R-:W-:Y:S02]  /*4a60*/  @!UP2 UIADD3 UR6, UPT, UPT, UR8, -UR6, URZ ;  /* 0x800000060806a290 */ /* 0x000fe4000fffe0ff */
[----:B------:R-:W-:Y:S02]  /*4a70*/  @!UP2 UIMAD UR14, UR4, UR5, UR14 ;  /* 0x00000005040ea2a4 */ /* 0x000fe4000f8e020e */
[----:B------:R-:W-:Y:S01]  /*4a80*/  @!UP2 UIMAD UR13, UR6, UR10, UR13 ;  /* 0x0000000a060da2a4 */ /* 0x000fe2000f8e020d */
[----:B------:R-:W-:Y:S11]  /*4a90*/  BRA.U UP3, `(.L_x_88) ;  /* 0x0000000103107547 */ /* 0x000ff6000b800000 */
[----:B--2---:R-:W-:Y:S04]  /*4aa0*/  MOV R0, UR37 ;  /* 0x0000002500007c02 */ /* 0x004fe80008000f00 */
[----:B------:R-:W-:Y:S04]  /*4ab0*/  SHF.L.U32 R11, R0, 0x1f, RZ ;  /* 0x0000001f000b7819 */ /* 0x000fe800000006ff */
[----:B------:R-:W2:Y:S02]  /*4ac0*/  SYNCS.PHASECHK.TRANS64.TRYWAIT P2, [UR21+0x68], R11 ;  /* 0x0000680bff0075a7 */ /* 0x000ea40008041115 */
[----:B--2---:R-:W-:Y:S05]  /*4ad0*/  @!P2 BRA `(.L_x_89) ;  /* 0x0000004800f0a947 */ /* 0x004fea0003800000 */
.L_x_88:
[----:B------:R-:W-:Y:S05]  /*4ae0*/  @!P1 BRA `(.L_x_90) ;  /* 0x0000000000309947 */ /* 0x000fea0003800000 */
[----:B------:R-:W-:Y:S01]  /*4af0*/  ISETP.NE.U32.AND P1, PT, R2, RZ, PT ;  /* 0x000000ff0200720c */ /* 0x000fe20003f25070 */
[----:B------:R-:W3:Y:S01]  /*4b00*/  LDCU.64 UR4, c[0x0][0x358] ;  /* 0x00006b00ff0477ac */ /* 0x000ee20008000a00 */
[----:B------:R-:W-:Y:S02]  /*4b10*/  IMAD.MOV.U32 R140, RZ, RZ, 0x1 ;  /* 0x00000001ff8c7424 */ /* 0x000fe400078e00ff */
[----:B------:R-:W-:Y:S11]  /*4b20*/  ISETP.NE.AND.EX P1, PT, R3, RZ, PT, P1 ;  /* 0x000000ff0300720c */ /* 0x000ff60003f25310 */
[----:B------:R-:W-:Y:S02]  /*4b30*/  @!UPT UIADD3 URZ, UPT, UPT, URZ, URZ, URZ ;  /* 0x000000fffffff290 */ /* 0x000fe4000fffe0ff */
[----:B--2---:R-:W2:Y:S01]  /*4b40*/  @P1 LDC.64 R10, c[0x0][0x888] ;  /* 0x00022200ff0a1b82 */ /* 0x004ea20000000a00 */
[----:B------:R-:W-:Y:S04]  /*4b50*/  @P1 IMAD R0, R4, UR36, RZ ;  /* 0x0000002404001c24 */ /* 0x000fe8000f8e02ff */
[----:B--2---:R-:W-:Y:S04]  /*4b60*/  @P1 IMAD.WIDE R10, R0, 0x4, R10 ;  /* 0x00000004000a1825 */ /* 0x004fe800078e020a */
[----:B------:R-:W-:Y:S01]  /*4b70*/  HFMA2 R0, -RZ, RZ, 0, 5.9604644775390625e-08 ;  /* 0x00000001ff007431 */ /* 0x000fe200000001ff */
[----:B---3-5:R3:W5:Y:S04]  /*4b80*/  @P1 LDG.E R72, desc[UR4][R10.64] ;  /* 0x000000040a481981 */ /* 0x028768000c1e1900 */
[----:B------:R-:W-:Y:S01]  /*4b90*/  @!P1 PRMT R140, R0, 0x7610, R140 ;  /* 0x00007610008c9816 */ /* 0x000fe2000000008c */
[----:B---3--:R-:W4:Y:S06]  /*4ba0*/  @!P1 LDC R72, c[0x0][0x880] ;  /* 0x00022000ff489b82 */ /* 0x008f2c0000000800 */
.L_x_90:
[----:B----45:R-:W-:Y:S01]  /*4bb0*/  @!P0 ISETP.EQ.AND P1, PT, R72, RZ, PT ;  /* 0x000000ff4800820c */ /* 0x030fe20003f22270 */
[----:B------:R-:W-:Y:S01]  /*4bc0*/  @!UPT UIADD3 URZ, UPT, UPT, URZ, URZ, URZ ;  /* 0x000000fffffff290 */ /* 0x000fe2000fffe0ff */
[----:B------:R-:W-:Y:S11]  /*4bd0*/  @!P0 BRA `(.L_x_91) ;  /* 0x0000000000188947 */ /* 0x000ff60003800000 */
[----:B------:R-:W-:Y:S02]  /*4be0*/  LOP3.LUT P0, RZ, R140, 0xff, RZ, 0xc0, !PT ;  /* 0x000000ff8cff7812 */ /* 0x000fe4000780c0ff */
[----:B------:R-:W-:Y:S04]  /*4bf0*/  ISETP.NE.U32.AND P1, PT, R2, RZ, PT ;  /* 0x000000ff0200720c */ /* 0x000fe80003f25070 */
[----:B------:R-:W-:Y:S04]  /*4c00*/  ISETP.NE.AND.EX P1, PT, R3, RZ, PT, P1 ;  /* 0x000000ff0300720c */ /* 0x000fe80003f25310 */
[----:B------:R-:W-:Y:S03]  /*4c10*/  PLOP3.LUT P1, PT, P1, PT, PT, 0x8, 0x80 ;  /* 0x000000000080781c */ /* 0x000fe60000f2e170 */
[----:B------:R-:W-:Y:S11]  /*4c20*/  @P0 ISETP.EQ.AND P1, PT, R72, RZ, PT ;  /* 0x000000ff4800020c */ /* 0x000ff60003f22270 */
[----:B------:R-:W-:Y:S02]  /*4c30*/  @!UPT UIADD3 URZ, UPT, UPT, URZ, URZ, URZ ;  /* 0x000000fffffff290 */ /* 0x000fe4000fffe0ff */
.L_x_91:
[----:B------:R-:W3:Y:S01]  /*4c40*/  SYNCS.PHASECHK.TRANS64.TRYWAIT P2, [UR21+0x50], R9 ;  /* 0x00005009ff0075a7 */ /* 0x000ee20008041115 */
[----:B------:R-:W-:Y:S04]  /*4c50*/  ELECT P0, URZ, PT ;  /* 0x0000000000ff782f */ /* 0x000fe80003800000 */
[----:B------:R-:W-:Y:S11]  /*4c60*/  PLOP3.LUT P1, PT, P1, P0, PT, 0xf2, 0x2f ;  /* 0x00000000002f781c */ /* 0x000ff60000f21e72 */
[----:B------:R-:W-:Y:S02]  /*4c70*/  @!UPT UIADD3 URZ, UPT, UPT, URZ, URZ, URZ ;  /* 0x000000fffffff290 */ /* 0x000fe4000fffe0ff */
[----:B------:R-:W-:Y:S05]  /*4c80*/  @!P1 IADD3 R8, P0, PT, R16, 0x580, RZ ;  /* 0x0000058010089810 */ /* 0x000fea0007f1e0ff */
[----:B------:R-:W-:Y:S01]  /*4c90*/  @!P1 IMAD.X R6, RZ, RZ, R17, P0 ;  /* 0x000000ffff069224 */ /* 0x000fe200000e0611 */
[----:B---3--:R-:W-:Y:S07]  /*4ca0*/  @!P2 BRA `(.L_x_92) ;  /* 0x000000480094a947 */ /* 0x008fee0003800000 */
.L_x_156:
[----:B------:R-:W-:Y:S01]  /*4cb0*/  @!P1 R2UR UR5, R8 ;  /* 0x00000000080592ca */ /* 0x000fe200000e0000 */
[----:B------:R-:W-:Y:S01]  /*4cc0*/  VOTEU.ALL UP0, P1 ;  /* 0x0000000000ff7886 */ /* 0x000fe20000800000 */
[----:B------:R-:W-:Y:S01]  /*4cd0*/  @!P1 R2UR UR4, R6 ;  /* 0x00000000060492ca */ /* 0x000fe200000e0000 */
[----:B--2---:R-:W-:Y:S01]  /*4ce0*/  @!P1 IMAD.MOV.U32 R0, RZ, RZ, 0x2000 ;  /* 0x00002000ff009424 */ /* 0x004fe200078e00ff */
[----:B------:R-:W-:Y:S01]  /*4cf0*/  UMOV UR8, 0x0 ;  /* 0x0000000000087882 */ /* 0x000fe20000000000 */
[----:B------:R-:W-:Y:S01]  /*4d00*/  UMOV UR9, 0x10000000 ;  /* 0x1000000000097882 */ /* 0x000fe20000000000 */
[----:B------:R-:W-:Y:S01]  /*4d10*/  @!UP0 UIADD3 UR16, UPT, UPT, UR21, 0x200, URZ ;  /* 0x0000020015108890 */ /* 0x000fe2000fffe0ff */
[----:B------:R-:W-:Y:S01]  /*4d20*/  VIADD R14, R14, 0x1 ;  /* 0x000000010e0e7836 */ /* 0x000fe20000000000 */
[----:B------:R-:W-:Y:S01]  /*4d30*/  VOTEU.ALL UP0, P1 ;  /* 0x0000000000ff7886 */ /* 0x000fe20000800000 */
[----:B------:R-:W-:Y:S01]  /*4d40*/  UMOV UR20, UR36 ;  /* 0x0000002400147c82 */ /* 0x000fe20008000000 */
[----:B------:R-:W-:Y:S03]  /*4d50*/  UPRMT UR6, UR46, 0x654, UR17 ;  /* 0x000006542e067896 */ /* 0x000fe60008000011 */
[----:B------:R-:W-:Y:S02]  /*4d60*/  IMAD.U32 R10, RZ, RZ, UR5 ;  /* 0x00000005ff0a7e24 */ /* 0x000fe4000f8e00ff */
[----:B------:R-:W-:Y:S03]  /*4d70*/  IMAD.U32 R11, RZ, RZ, UR4 ;  /* 0x00000004ff0b7e24 */ /* 0x000fe6000f8e00ff */
[----:B------:R-:W-:Y:S02]  /*4d80*/  @!P1 R2UR UR4, R10 ;  /* 0x000000000a0492ca */ /* 0x000fe400000e0000 */
[----:B------:R-:W-:Y:S11]  /*4d90*/  @!P1 R2UR UR5, R11 ;  /* 0x000000000b0592ca */ /* 0x000ff600000e0000 */
[----:B------:R-:W-:Y:S02]  /*4da0*/  @!UPT UIADD3 URZ, UPT, UPT, URZ, URZ, URZ ;  /* 0x000000fffffff290 */ /* 0x000fe4000fffe0ff */
[----:B------:R2:W-:Y:S01]  /*4db0*/  @!UP0 UTMALDG.3D [UR16], [UR4], desc[UR8] ;  /* 0x00000810040085b4 */ /* 0x0005e20008011000 */
[----:B------:R2:W-:Y:S01]  /*4dc0*/  @!P1 SYNCS.ARRIVE.TRANS64.RED.A0TR RZ, [UR21+0x40], R0 ;  /* 0x00004000ffff99a7 */ /* 0x0005e20008300415 */
[----:B------:R-:W-:Y:S01]  /*4dd0*/  SYNCS.ARRIVE.TRANS64.RED.A1T0 RZ, [UR6], RZ ;  /* 0x000000ffffff79a7 */ /* 0x000fe20008100406 */
[----:B------:R-:W3:Y:S02]  /*4de0*/  SYNCS.PHASECHK.TRANS64.TRYWAIT P0, [UR21+0x58], R9 ;  /* 0x00005809ff0075a7 */ /* 0x000ee40008001115 */
[----:B--23--:R-:W-:Y:S05]  /*4df0*/  @!P0 BRA `(.L_x_93) ;  /* 0x0000004800588947 */ /* 0x00cfea0003800000 */
.L_x_158:
[----:B------:R-:W-:Y:S01]  /*4e00*/  @!P1 IADD3 R6, P0, PT, R16, 0x580, RZ ;  /* 0x0000058010069810 */ /* 0x000fe20007f1e0ff */
[----:B------:R-:W-:Y:S01]  /*4e10*/  VOTEU.ALL UP0, P1 ;  /* 0x0000000000ff7886 */ /* 0x000fe20000800000 */
[----:B------:R-:W-:Y:S01]  /*4e20*/  UMOV UR6, 0x0 ;  /* 0x0000000000067882 */ /* 0x000fe20000000000 */
[----:B------:R-:W-:Y:S01]  /*4e30*/  UMOV UR7, 0x10000000 ;  /* 0x1000000000077882 */ /* 0x000fe20000000000 */
[----:B------:R-:W-:Y:S01]  /*4e40*/  @!P1 R2UR UR5, R6 ;  /* 0x00000000060592ca */ /* 0x000fe200000e0000 */
[----:B--2---:R-:W-:Y:S01]  /*4e50*/  @!P1 IMAD.X R0, RZ, RZ, R17, P0 ;  /* 0x000000ffff009224 */ /* 0x004fe200000e0611 */
[----:B------:R-:W-:Y:S01]  /*4e60*/  @!UP0 UIADD3 UR10, UPT, UPT, UR18, 0x40, URZ ;  /* 0x00000040120a8890 */ /* 0x000fe2000fffe0ff */
[----:B------:R-:W-:Y:S01]  /*4e70*/  R2UR UR16, R142 ;  /* 0x000000008e1072ca */ /* 0x000fe200000e0000 */
[----:B------:R-:W-:Y:S01]  /*4e80*/  @!UP0 UIADD3 UR8, UPT, UPT, UR21, 0x2200, URZ ;  /* 0x0000220015088890 */ /* 0x000fe2000fffe0ff */
[----:B------:R-:W-:Y:S01]  /*4e90*/  ISETP.NE.AND P0, PT, R14, 0x2, PT ;  /* 0x000000020e00780c */ /* 0x000fe20003f05270 */
[----:B------:R-:W-:Y:S01]  /*4ea0*/  @!UP0 UIADD3 UR9, UPT, UPT, UR21, 0x48, URZ ;  /* 0x0000004815098890 */ /* 0x000fe2000fffe0ff */
[----:B------:R-:W-:Y:S01]  /*4eb0*/  @!P1 R2UR UR4, R0 ;  /* 0x00000000000492ca */ /* 0x000fe200000e0000 */
[----:B------:R-:W-:Y:S01]  /*4ec0*/  VOTEU.ALL UP0, P1 ;  /* 0x0000000000ff7886 */ /* 0x000fe20000800000 */
[----:B------:R-:W-:Y:S01]  /*4ed0*/  UMOV UR11, UR19 ;  /* 0x00000013000b7c82 */ /* 0x000fe20008000000 */
[----:B------:R-:W-:Y:S01]  /*4ee0*/  UMOV UR12, UR36 ;  /* 0x00000024000c7c82 */ /* 0x000fe20008000000 */
[----:B------:R-:W-:Y:S01]  /*4ef0*/  SEL R0, RZ, 0x1, P0 ;  /* 0x00000001ff007807 */ /* 0x000fe20000000000 */
[----:B------:R-:W-:Y:S01]  /*4f00*/  UIADD3 UR20, UPT, UPT, UR13, UR63, URZ ;  /* 0x0000003f0d147290 */ /* 0x000fe2000fffe0ff */
[----:B------:R-:W-:Y:S01]  /*4f10*/  IMAD.U32 R8, RZ, RZ, UR5 ;  /* 0x00000005ff087e24 */ /* 0x000fe2000f8e00ff */
[----:B------:R-:W-:Y:S01]  /*4f20*/  LOP3.LUT R15, R15, 0x1, RZ, 0x3c, !PT ;  /* 0x000000010f0f7812 */ /* 0x000fe200078e3cff */
[----:B------:R-:W-:Y:S01]  /*4f30*/  UPLOP3.LUT UP3, UPT, UPT, UPT, UPT, 0x80, 0x8 ;  /* 0x000000000008789c */ /* 0x000fe20003f6f070 */
[----:B------:R-:W-:Y:S01]  /*4f40*/  LOP3.LUT R13, R13, R0, RZ, 0x3c, !PT ;  /* 0x000000000d0d7212 */ /* 0x000fe200078e3cff */
[----:B------:R-:W-:Y:S01]  /*4f50*/  UIADD3 UR16, UPT, UPT, UR14, UR16, URZ ;  /* 0x000000100e107290 */ /* 0x000fe2000fffe0ff */
[----:B------:R-:W-:Y:S01]  /*4f60*/  SEL R14, R14, RZ, P0 ;  /* 0x000000ff0e0e7207 */ /* 0x000fe20000000000 */
[----:B------:R-:W-:Y:S01]  /*4f70*/  UMOV UR36, UR26 ;  /* 0x0000001a00247c82 */ /* 0x000fe20008000000 */
[----:B------:R-:W-:Y:S01]  /*4f80*/  IMAD.U32 R9, RZ, RZ, UR4 ;  /* 0x00000004ff097e24 */ /* 0x000fe2000f8e00ff */
[----:B------:R-:W-:Y:S04]  /*4f90*/  @!P1 R2UR UR4, R8 ;  /* 0x00000000080492ca */ /* 0x000fe800000e0000 */
[----:B------:R-:W-:Y:S11]  /*4fa0*/  @!P1 R2UR UR5, R9 ;  /* 0x00000000090592ca */ /* 0x000ff600000e0000 */
[----:B------:R-:W-:Y:S02]  /*4fb0*/  @!UPT UIADD3 URZ, UPT, UPT, URZ, URZ, URZ ;  /* 0x000000fffffff290 */ /* 0x000fe4000fffe0ff */
[----:B------:R2:W-:Y:S01]  /*4fc0*/  @!UP0 UTMALDG.3D [UR8], [UR4], desc[UR6] ;  /* 0x00000608040085b4 */ /* 0x0005e20008011000 */
[----:B------:R2:W-:Y:S01]  /*4fd0*/  @!P1 SYNCS.ARRIVE.TRANS64.RED.A0TR RZ, [UR21+0x48], R7 ;  /* 0x00004807ffff99a7 */ /* 0x0005e20008300415 */
[----:B------:R-:W-:Y:S01]  /*4fe0*/  SYNCS.ARRIVE.TRANS64.RED.A1T0 RZ, [UR33], RZ ;  /* 0x000000ffffff79a7 */ /* 0x000fe20008100421 */
[----:B------:R-:W-:Y:S05]  /*4ff0*/  BRA.U UP1, `(.L_x_94) ;  /* 0xfffffff501247547 */ /* 0x000fea000b83ffff */
[----:B------:R-:W-:-:S04]  /*5000*/  SHF.L.U32 R3, R15, 0x1f, RZ ;  /* 0x0000001f0f037819 */ /* 0x000fc800000006ff */
[----:B------:R-:W3:Y:S02]  /*5010*/  SYNCS.PHASECHK.TRANS64.TRYWAIT P0, [UR21+0x50], R3 ;  /* 0x00005003ff0075a7 */ /* 0x000ee40008001115 */
[----:B---3--:R-:W-:Y:S05]  /*5020*/  @!P0 BRA `(.L_x_95) ;  /* 0x0000004400e48947 */ /* 0x008fea0003800000 */
.L_x_160:
[----:B---3--:R-:W-:-:S07]  /*5030*/  MOV R0, UR21 ;  /* 0x0000001500007c02 */ /* 0x008fce0008000f00 */
.L_x_96:
[----:B---3--:R-:W-:-:S04]  /*5040*/  SHF.L.U32 R3, R15, 0x1f, RZ ;  /* 0x0000001f0f037819 */ /* 0x008fc800000006ff */
[----:B------:R3:W4:Y:S03]  /*5050*/  SYNCS.PHASECHK.TRANS64.TRYWAIT P0, [R0+URZ+0x58], R3 ;  /* 0x00005803000075a7 */ /* 0x00072600080011ff */
[----:B----4-:R-:W-:Y:S05]  /*5060*/  @!P0 NANOSLEEP.SYNCS 0x989680 ;  /* 0x009896800000895d */ /* 0x010fea0003900000 */
[----:B------:R-:W4:Y:S02]  /*5070*/  @!P0 SYNCS.PHASECHK.TRANS64 P0, [R0+URZ+0x58], R3 ;  /* 0x00005803000085a7 */ /* 0x000f2400080010ff */
[----:B-12-4-:R-:W-:Y:S05]  /*5080*/  @P0 EXIT ;  /* 0x000000000000094d */ /* 0x016fea0003800000 */
[----:B------:R-:W-:Y:S05]  /*5090*/  BRA `(.L_x_96) ;  /* 0xfffffffc00e87947 */ /* 0x000fea000383ffff */
.L_x_85:
[----:B------:R-:W-:-:S06]  /*50a0*/  UISETP.GE.AND UP0, UPT, UR18, 0x4, UPT ;  /* 0x000000041200788c */ /* 0x000fcc000bf06270 */
[----:B------:R-:W-:-:S13]  /*50b0*/  PLOP3.LUT P0, PT, PT, PT, UP0, 0x80, 0x8 ;  /* 0x000000000008781c */ /* 0x000fda0003f0f008 */
[----:B------:R-:W-:Y:S05]  /*50c0*/  @!P0 EXIT ;  /* 0x000000000000894d */ /* 0x000fea0003800000 */
[----:B------:R-:W-:Y:S01]  /*50d0*/  BAR.SYNC.DEFER_BLOCKING 0x6, 0xa0 ;  /* 0x0182800000007b1d */ /* 0x000fe20000010000 */
[C---:B------:R-:W-:Y:S01]  /*50e0*/  IMAD.SHL.U32 R2, R154.reuse, 0x40, RZ ;  /* 0x000000409a027824 */ /* 0x040fe200078e00ff */
[C---:B------:R-:W-:Y:S01]  /*50f0*/  R2P PR, R154.reuse, 0x6 ;  /* 0x000000069a007804 */ /* 0x040fe20000000000 */
[----:B------:R-:W-:Y:S01]  /*5100*/  IMAD.MOV.U32 R151, RZ, RZ, 0x20 ;  /* 0x00000020ff977424 */ /* 0x000fe200078e00ff */
[----:B------:R-:W-:Y:S01]  /*5110*/  CS2R R148, SRZ ;  /* 0x0000000000947805 */ /* 0x000fe2000001ff00 */
[C---:B------:R-:W-:Y:S01]  /*5120*/  IMAD.U32 R69, R154.reuse, 0x10000, RZ ;  /* 0x000100009a457824 */ /* 0x040fe200078e00ff */
[----:B------:R-:W-:Y:S02]  /*5130*/  UMOV UR44, 0x400 ;  /* 0x00000400002c7882 */ /* 0x000fe40000000000 */
[----:B------:R-:W1:Y:S01]  /*5140*/  LDC.64 R138, c[0x0][0x8b0] ;  /* 0x00022c00ff8a7b82 */ /* 0x000e620000000a00 */
[----:B------:R-:W-:Y:S01]  /*5150*/  ULEA UR44, UR46, UR44, 0x18 ;  /* 0x0000002c2e2c7291 */ /* 0x000fe2000f8ec0ff */
[----:B------:R-:W-:Y:S01]  /*5160*/  IMAD.SHL.U32 R135, R154, 0x8, RZ ;  /* 0x000000089a877824 */ /* 0x000fe200078e00ff */
[----:B------:R-:W-:Y:S01]  /*5170*/  LOP3.LUT R6, R2, 0x180, RZ, 0xc0, !PT ;  /* 0x0000018002067812 */ /* 0x000fe200078ec0ff */
[----:B------:R-:W-:Y:S01]  /*5180*/  IMAD.MOV.U32 R152, RZ, RZ, 0x10 ;  /* 0x00000010ff987424 */ /* 0x000fe200078e00ff */
[----:B------:R-:W-:Y:S01]  /*5190*/  SEL R151, R151, 0xffffffe0, !P2 ;  /* 0xffffffe097977807 */ /* 0x000fe20005000000 */
[----:B------:R-:W-:Y:S01]  /*51a0*/  UIADD3 UR4, UPT, UPT, UR44, 0x4200, URZ ;  /* 0x000042002c047890 */ /* 0x000fe2000fffe0ff */
[----:B------:R-:W-:Y:S01]  /*51b0*/  LOP3.LUT R69, R69, 0x600000, RZ, 0xc0, !PT ;  /* 0x0060000045457812 */ /* 0x000fe200078ec0ff */
[----:B------:R-:W2:Y:S01]  /*51c0*/  LDC.64 R136, c[0x0][0x8a8] ;  /* 0x00022a00ff887b82 */ /* 0x000ea20000000a00 */
[----:B------:R-:W-:Y:S01]  /*51d0*/  LOP3.LUT R135, R6, 0x30, R135, 0xf8, !PT ;  /* 0x0000003006877812 */ /* 0x000fe200078ef887 */
[----:B------:R-:W-:Y:S01]  /*51e0*/  IMAD.MOV.U32 R68, RZ, RZ, RZ ;  /* 0x000000ffff447224 */ /* 0x000fe200078e00ff */
[----:B------:R-:W-:Y:S01]  /*51f0*/  SEL R152, R152, 0xfffffff0, !P1 ;  /* 0xfffffff098987807 */ /* 0x000fe20004800000 */
[----:B------:R-:W-:Y:S01]  /*5200*/  IMAD.MOV.U32 R145, RZ, RZ, RZ ;  /* 0x000000ffff917224 */ /* 0x000fe200078e00ff */
[----:B------:R-:W-:-:S02]  /*5210*/  SHF.R.S32.HI R3, RZ, 0x4, R151 ;  /* 0x00000004ff037819 */ /* 0x000fc40000011497 */
[----:B------:R-:W-:Y:S02]  /*5220*/  CS2R R146, SRZ ;  /* 0x0000000000927805 */ /* 0x000fe4000001ff00 */
[----:B------:R-:W-:Y:S01]  /*5230*/  LOP3.LUT R135, R135, 0x1e40, R2, 0xf8, !PT ;  /* 0x00001e4087877812 */ /* 0x000fe200078ef802 */
[----:B------:R-:W-:Y:S01]  /*5240*/  IMAD.U32 R153, RZ, RZ, UR4 ;  /* 0x00000004ff997e24 */ /* 0x000fe2000f8e00ff */
[----:B------:R-:W3:Y:S01]  /*5250*/  LDS R0, [UR44+0x120] ;  /* 0x0001202cff007984 */ /* 0x000ee20008000800 */
[----:B------:R-:W-:Y:S01]  /*5260*/  LOP3.LUT R154, R154, 0x60, RZ, 0xc0, !PT ;  /* 0x000000609a9a7812 */ /* 0x000fe200078ec0ff */
[----:B------:R-:W4:Y:S01]  /*5270*/  LDCU UR58, c[0x0][0x370] ;  /* 0x00006e00ff3a77ac */ /* 0x000f220008000800 */
[----:B------:R-:W-:Y:S01]  /*5280*/  LEA.HI.SX32 R150, R152, R3, 0x1c ;  /* 0x0000000398967211 */ /* 0x000fe200078fe2ff */
[----:B------:R-:W1:Y:S01]  /*5290*/  LDCU UR43, c[0x0][0xb0c] ;  /* 0x00016180ff2b77ac */ /* 0x000e620008000800 */
[----:B------:R-:W1:Y:S01]  /*52a0*/  LDCU UR39, c[0x0][0xb30] ;  /* 0x00016600ff2777ac */ /* 0x000e620008000800 */
[----:B------:R-:W1:Y:S01]  /*52b0*/  LDCU.64 UR56, c[0x0][0x888] ;  /* 0x00011100ff3877ac */ /* 0x000e620008000a00 */
[----:B------:R-:W1:Y:S01]  /*52c0*/  LDCU.64 UR40, c[0x0][0xb28] ;  /* 0x00016500ff2877ac */ /* 0x000e620008000a00 */
[----:B------:R-:W1:Y:S01]  /*52d0*/  LDCU.64 UR60, c[0x0][0x890] ;  /* 0x00011200ff3c77ac */ /* 0x000e620008000a00 */
[----:B------:R-:W1:Y:S01]  /*52e0*/  LDCU.128 UR52, c[0x0][0xb10] ;  /* 0x00016200ff3477ac */ /* 0x000e620008000c00 */
[----:B------:R-:W1:Y:S01]  /*52f0*/  LDCU UR47, c[0x0][0x374] ;  /* 0x00006e80ff2f77ac */ /* 0x000e620008000800 */
[----:B------:R-:W-:Y:S01]  /*5300*/  UIADD3 UR62, UPT, UPT, UR44, 0x200, URZ ;  /* 0x000002002c3e7890 */ /* 0x000fe2000fffe0ff */
[----:B-1234-:R-:W-:-:S11]  /*5310*/  IMAD.IADD R69, R0, 0x1, R69 ;  /* 0x0000000100457824 */ /* 0x01efd600078e0245 */
.L_x_122:
[----:B------:R-:W-:Y:S02]  /*5320*/  LEA R3, R145, UR44, 0x3 ;  /* 0x0000002c91037c11 */ /* 0x000fe4000f8e18ff */
[----:B------:R-:W-:Y:S02]  /*5330*/  SHF.L.U32 R0, R147, 0x1f, RZ ;  /* 0x0000001f93007819 */ /* 0x000fe400000006ff */
[----:B------:R-:W-:Y:S02]  /*5340*/  LEA R5, R145, UR44, 0x4 ;  /* 0x0000002c91057c11 */ /* 0x000fe4000f8e20ff */
[----:B-1----:R-:W1:Y:S02]  /*5350*/  SYNCS.PHASECHK.TRANS64.TRYWAIT P0, [R3+URZ+0x70], R0 ;  /* 0x00007000030075a7 */ /* 0x002e6400080011ff */
[----:B-1----:R-:W-:Y:S05]  /*5360*/  @!P0 BRA `(.L_x_97) ;  /* 0x00000044002c8947 */ /* 0x002fea0003800000 */
.L_x_161:
        /* <DEDUP_REMOVED lines=11> */
[----:B------:R-:W-:Y:S01]  /*5420*/  PLOP3.LUT P0, PT, PT, PT, UP1, 0x80, 0x8 ;  /* 0x000000000008781c */ /* 0x000fe20003f0f018 */
[----:B------:R-:W-:Y:S11]  /*5430*/  UP2UR UR45, UPR, URZ, 0x2 ;  /* 0x00000002ff2d7883 */ /* 0x000ff60008000000 */
[----:B------:R-:W-:Y:S01]  /*5440*/  @!UPT UIADD3 URZ, UPT, UPT, URZ, URZ, URZ ;  /* 0x000000fffffff290 */ /* 0x000fe2000fffe0ff */
[----:B-1----:R-:W-:Y:S02]  /*5450*/  @P0 SHF.R.U32.HI R0, RZ, 0x10, R5 ;  /* 0x00000010ff000819 */ /* 0x002fe40000011605 */
        /* <DEDUP_REMOVED lines=12> */
[----:B------:R-:W2:Y:S01]  /*5520*/  LDCU UR12, c[0x0][0xb20] ;  /* 0x00016400ff0c77ac */ /* 0x000ea20008000800 */
[----:B------:R-:W-:Y:S02]  /*5530*/  UIMAD.WIDE.U32 UR4, UR47, UR55, URZ ;  /* 0x000000372f0472a5 */ /* 0x000fe4000f8e00ff */
[----:B------:R-:W-:Y:S02]  /*5540*/  UIMAD.WIDE.U32 UR6, UR58, UR52, URZ ;  /* 0x000000343a0672a5 */ /* 0x000fe4000f8e00ff */
[----:B------:R-:W-:Y:S02]  /*5550*/  UISETP.NE.AND UP0, UPT, UR54, 0x1, UPT ;  /* 0x000000013600788c */ /* 0x000fe4000bf05270 */
[----:B------:R-:W-:Y:S02]  /*5560*/  UIMAD.WIDE.U32 UR8, UR37, UR55, URZ ;  /* 0x00000037250872a5 */ /* 0x000fe4000f8e00ff */
[----:B------:R-:W-:Y:S02]  /*5570*/  UIMAD.WIDE.U32 UR10, UR38, UR52, URZ ;  /* 0x00000034260a72a5 */ /* 0x000fe4000f8e00ff */
[----:B------:R-:W-:Y:S02]  /*5580*/  UISETP.NE.AND UP1, UPT, UR43, 0x1, UPT ;  /* 0x000000012b00788c */ /* 0x000fe4000bf25270 */
[----:B------:R-:W-:Y:S01]  /*5590*/  UISETP.NE.AND UP2, UPT, UR42, 0x1, UPT ;  /* 0x000000012a00788c */ /* 0x000fe2000bf45270 */
[----:B------:R-:W-:Y:S02]  /*55a0*/  UMOV UR4, UR5 ;  /* 0x0000000500047c82 */ /* 0x000fe40008000000 */
[----:B--2---:R-:W-:Y:S03]  /*55b0*/  USHF.R.U32.HI UR5, URZ, UR12, UR4 ;  /* 0x0000000cff057299 */ /* 0x004fe60008011604 */
[----:B------:R-:W-:Y:S02]  /*55c0*/  UMOV UR4, UR7 ;  /* 0x0000000700047c82 */ /* 0x000fe40008000000 */
[----:B------:R-:W-:Y:S02]  /*55d0*/  USHF.R.U32.HI UR7, URZ, UR53, UR4 ;  /* 0x00000035ff077299 */ /* 0x000fe40008011604 */
[----:B------:R-:W-:Y:S02]  /*55e0*/  USEL UR4, UR47, UR5, !UP0 ;  /* 0x000000052f047287 */ /* 0x000fe4000c000000 */
[----:B------:R-:W-:Y:S01]  /*55f0*/  USEL UR7, UR58, UR7, !UP1 ;  /* 0x000000073a077287 */ /* 0x000fe2000c800000 */
[----:B------:R-:W-:Y:S01]  /*5600*/  UMOV UR5, UR9 ;  /* 0x0000000900057c82 */ /* 0x000fe20008000000 */
[----:B------:R-:W-:Y:S02]  /*5610*/  UIMAD.WIDE.U32 UR8, UR4, UR40, URZ ;  /* 0x00000028040872a5 */ /* 0x000fe4000f8e00ff */
[----:B------:R-:W-:Y:S03]  /*5620*/  USHF.R.U32.HI UR6, URZ, UR12, UR5 ;  /* 0x0000000cff067299 */ /* 0x000fe60008011605 */
[----:B------:R-:W-:Y:S01]  /*5630*/  UMOV UR5, UR11 ;  /* 0x0000000b00057c82 */ /* 0x000fe20008000000 */
[----:B------:R-:W-:Y:S02]  /*5640*/  UIMAD.WIDE.U32 UR10, UR7, UR40, URZ ;  /* 0x00000028070a72a5 */ /* 0x000fe4000f8e00ff */
[----:B------:R-:W-:Y:S02]  /*5650*/  USHF.R.U32.HI UR12, URZ, UR53, UR5 ;  /* 0x00000035ff0c7299 */ /* 0x000fe40008011605 */
[----:B------:R-:W-:Y:S01]  /*5660*/  USEL UR6, UR37, UR6, !UP0 ;  /* 0x0000000625067287 */ /* 0x000fe2000c000000 */
[----:B------:R-:W-:Y:S02]  /*5670*/  UMOV UR5, UR9 ;  /* 0x0000000900057c82 */ /* 0x000fe40008000000 */
[----:B------:R-:W-:Y:S01]  /*5680*/  UMOV UR10, UR11 ;  /* 0x0000000b000a7c82 */ /* 0x000fe20008000000 */
[----:B------:R-:W-:Y:S02]  /*5690*/  @UP2 USHF.R.U32.HI UR4, URZ, UR41, UR5 ;  /* 0x00000029ff042299 */ /* 0x000fe40008011605 */
[----:B------:R-:W-:Y:S02]  /*56a0*/  @UP2 USHF.R.U32.HI UR7, URZ, UR41, UR10 ;  /* 0x00000029ff072299 */ /* 0x000fe4000801160a */
[----:B------:R-:W-:Y:S02]  /*56b0*/  UIMAD UR4, UR42, UR4, URZ ;  /* 0x000000042a0472a4 */ /* 0x000fe4000f8e02ff */
[----:B------:R-:W-:Y:S02]  /*56c0*/  UIMAD.WIDE.U32 UR10, UR6, UR40, URZ ;  /* 0x00000028060a72a5 */ /* 0x000fe4000f8e00ff */
[----:B------:R-:W-:Y:S02]  /*56d0*/  USEL UR5, UR38, UR12, !UP1 ;  /* 0x0000000c26057287 */ /* 0x000fe4000c800000 */
[----:B------:R-:W-:Y:S02]  /*56e0*/  UIMAD UR8, UR42, UR7, URZ ;  /* 0x000000072a0872a4 */ /* 0x000fe4000f8e02ff */
[----:B------:R-:W-:Y:S03]  /*56f0*/  UISETP.GE.AND UP0, UPT, UR6, UR4, UPT ;  /* 0x000000040600728c */ /* 0x000fe6000bf06270 */
[----:B------:R-:W-:Y:S01]  /*5700*/  UMOV UR4, UR11 ;  /* 0x0000000b00047c82 */ /* 0x000fe20008000000 */
[----:B------:R-:W-:Y:S02]  /*5710*/  UISETP.GE.OR UP0, UPT, UR5, UR8, UP0 ;  /* 0x000000080500728c */ /* 0x000fe40008706670 */
[----:B------:R-:W-:Y:S02]  /*5720*/  USHF.R.U32.HI UR4, URZ, UR41, UR4 ;  /* 0x00000029ff047299 */ /* 0x000fe40008011604 */
[----:B------:R-:W-:Y:S02]  /*5730*/  UIMAD.WIDE.U32 UR8, UR5, UR40, URZ ;  /* 0x00000028050872a5 */ /* 0x000fe4000f8e00ff */
[----:B------:R-:W-:Y:S02]  /*5740*/  USEL UR11, UR6, UR4, !UP2 ;  /* 0x00000004060b7287 */ /* 0x000fe4000d000000 */
[----:B------:R-:W-:Y:S02]  /*5750*/  UIADD3 UR8, UPT, UPT, -UR5, URZ, URZ ;  /* 0x000000ff05087290 */ /* 0x000fe4000fffe1ff */
[----:B------:R-:W-:Y:S01]  /*5760*/  UIADD3 UR10, UPT, UPT, -UR11, URZ, URZ ;  /* 0x000000ff0b0a7290 */ /* 0x000fe2000fffe1ff */
[----:B------:R-:W-:Y:S01]  /*5770*/  @!UP0 UMOV UR4, UR9 ;  /* 0x0000000900048c82 */ /* 0x000fe20008000000 */
[----:B------:R-:W-:Y:S02]  /*5780*/  UIADD3 UR9, UPT, UPT, -UR6, URZ, URZ ;  /* 0x000000ff06097290 */ /* 0x000fe4000fffe1ff */
[----:B------:R-:W-:Y:S02]  /*5790*/  @!UP0 USHF.R.U32.HI UR4, URZ, UR41, UR4 ;  /* 0x00000029ff048299 */ /* 0x000fe40008011604 */
[----:B------:R-:W-:Y:S02]  /*57a0*/  UIMAD UR10, UR42, UR10, UR6 ;  /* 0x0000000a2a0a72a4 */ /* 0x000fe4000f8e0206 */
[----:B------:R-:W-:Y:S04]  /*57b0*/  @!UP0 USEL UR4, UR5, UR4, !UP2 ;  /* 0x0000000405048287 */ /* 0x000fe8000d000000 */
[----:B------:R-:W-:Y:S02]  /*57c0*/  @!UP0 UIMAD UR10, UR7, UR10, UR4 ;  /* 0x0000000a070a82a4 */ /* 0x000fe4000f8e0204 */
[----:B------:R-:W-:Y:S02]  /*57d0*/  @!UP0 UIADD3 UR11, UPT, UPT, UR11, -UR4, URZ ;  /* 0x800000040b0b8290 */ /* 0x000fe4000fffe0ff */
[----:B------:R-:W-:Y:S02]  /*57e0*/  UIMAD UR7, UR43, UR8, UR38 ;  /* 0x000000082b0772a4 */ /* 0x000fe4000f8e0226 */
[----:B------:R-:W-:Y:S02]  /*57f0*/  @!UP0 UIMAD UR6, UR11, UR42, UR5 ;  /* 0x0000002a0b0682a4 */ /* 0x000fe4000f8e0205 */
[----:B------:R-:W-:Y:S01]  /*5800*/  UIMAD UR4, UR54, UR9, UR37 ;  /* 0x00000009360472a4 */ /* 0x000fe2000f8e0225 */
[----:B------:R-:W-:Y:S02]  /*5810*/  @!UP0 UMOV UR5, UR10 ;  /* 0x0000000a00058c82 */ /* 0x000fe40008000000 */
[----:B------:R-:W-:Y:S02]  /*5820*/  UIMAD UR38, UR5, UR43, UR7 ;  /* 0x0000002b052672a4 */ /* 0x000fe4000f8e0207 */
[----:B------:R-:W-:Y:S11]  /*5830*/  UIMAD UR37, UR6, UR54, UR4 ;  /* 0x00000036062572a4 */ /* 0x000ff6000f8e0204 */
[----:B------:R-:W-:Y:S01]  /*5840*/  @!UPT UIADD3 URZ, UPT, UPT, URZ, URZ, URZ ;  /* 0x000000fffffff290 */ /* 0x000fe2000fffe0ff */
.L_x_98:
[----:B------:R-:W-:Y:S01]  /*5850*/  UISETP.NE.AND UP0, UPT, UR39, 0x1, UPT ;  /* 0x000000012700788c */ /* 0x000fe2000bf05270 */
[----:B------:R-:W-:Y:S01]  /*5860*/  IADD3 R145, PT, PT, R145, 0x1, RZ ;  /* 0x0000000191917810 */ /* 0x000fe20007ffe0ff */
[----:B------:R-:W-:Y:S02]  /*5870*/  USHF.L.U32 UR50, UR16, 0x7, URZ ;  /* 0x0000000710327899 */ /* 0x000fe400080006ff */
[----:B------:R-:W-:Y:S07]  /*5880*/  USHF.L.U32 UR49, UR20, 0x7, URZ ;  /* 0x0000000714317899 */ /* 0x000fee00080006ff */
[----:B------:R-:W2:Y:S01]  /*5890*/  @!UP0 LDCU.128 UR12, c[0x0][0xb10] ;  /* 0x00016200ff0c87ac */ /* 0x000ea20008000c00 */
[----:B------:R-:W3:Y:S01]  /*58a0*/  @!UP0 LDCU UR5, c[0x0][0xb0c] ;  /* 0x00016180ff0587ac */ /* 0x000ee20008000800 */
[----:B------:R-:W4:Y:S01]  /*58b0*/  @!UP0 LDCU UR10, c[0x0][0xb20] ;  /* 0x00016400ff0a87ac */ /* 0x000f220008000800 */
[----:B--2---:R-:W-:Y:S02]  /*58c0*/  UIMAD.WIDE.U32 UR8, UR38, UR12, URZ ;  /* 0x0000000c260872a5 */ /* 0x004fe4000f8e00ff */
[----:B------:R-:W-:Y:S02]  /*58d0*/  UIMAD.WIDE.U32 UR6, UR37, UR15, URZ ;  /* 0x0000000f250672a5 */ /* 0x000fe4000f8e00ff */
[----:B------:R-:W-:Y:S03]  /*58e0*/  @!UP0 UISETP.NE.AND UP1, UPT, UR14, 0x1, UPT ;  /* 0x000000010e00888c */ /* 0x000fe6000bf25270 */
[----:B------:R-:W-:Y:S01]  /*58f0*/  @!UP0 UMOV UR4, UR9 ;  /* 0x0000000900048c82 */ /* 0x000fe20008000000 */
[----:B---3--:R-:W-:Y:S02]  /*5900*/  @!UP0 UISETP.NE.AND UP2, UPT, UR5, 0x1, UPT ;  /* 0x000000010500888c */ /* 0x008fe4000bf45270 */
[----:B------:R-:W-:Y:S01]  /*5910*/  @!UP0 USHF.R.U32.HI UR4, URZ, UR13, UR4 ;  /* 0x0000000dff048299 */ /* 0x000fe20008011604 */
[----:B------:R-:W-:Y:S02]  /*5920*/  @!UP0 UMOV UR6, UR7 ;  /* 0x0000000700068c82 */ /* 0x000fe40008000000 */
[----:B----4-:R-:W-:Y:S02]  /*5930*/  @!UP0 USHF.R.U32.HI UR6, URZ, UR10, UR6 ;  /* 0x0000000aff068299 */ /* 0x010fe40008011606 */
[----:B------:R-:W-:Y:S02]  /*5940*/  @!UP0 USEL UR7, UR38, UR4, !UP2 ;  /* 0x0000000426078287 */ /* 0x000fe4000d000000 */
[----:B------:R-:W-:Y:S04]  /*5950*/  @!UP0 USEL UR6, UR37, UR6, !UP1 ;  /* 0x0000000625068287 */ /* 0x000fe8000c800000 */
[----:B------:R-:W-:Y:S02]  /*5960*/  @!UP0 UIADD3 UR4, UPT, UPT, -UR7, UR6, URZ ;  /* 0x0000000607048290 */ /* 0x000fe4000fffe1ff */
[----:B------:R-:W-:Y:S02]  /*5970*/  @!UP0 UIADD3 UR6, UPT, UPT, UR7, -UR6, URZ ;  /* 0x8000000607068290 */ /* 0x000fe4000fffe0ff */
[----:B------:R-:W-:Y:S02]  /*5980*/  @!UP0 UIMAD UR38, UR4, UR5, UR38 ;  /* 0x00000005042682a4 */ /* 0x000fe4000f8e0226 */
[----:B------:R-:W-:Y:S02]  /*5990*/  @!UP0 UIMAD UR37, UR6, UR14, UR37 ;  /* 0x0000000e062582a4 */ /* 0x000fe4000f8e0225 */
[----:B------:R-:W-:Y:S09]  /*59a0*/  ULOP3.LUT UP0, URZ, UR62, 0x1b0, URZ, 0xc0, !UPT ;  /* 0x000001b03eff7892 */ /* 0x000ff2000f80c0ff */
[----:B------:R-:W-:Y:S05]  /*59b0*/  BRA.U !UP0, `(.L_x_99) ;  /* 0x0000000108407547 */ /* 0x000fea000b800000 */
[----:B------:R-:W2:Y:S01]  /*59c0*/  LDCU.64 UR8, c[0x4][0x80] ;  /* 0x01001000ff0877ac */ /* 0x000ea20008000a00 */
[----:B------:R-:W-:Y:S01]  /*59d0*/  MOV R3, 0x0 ;  /* 0x0000000000037802 */ /* 0x000fe20000000f00 */
[----:B------:R-:W-:Y:S02]  /*59e0*/  HFMA2 R12, -RZ, RZ, 0, 5.9604644775390625e-08 ;  /* 0x00000001ff0c7431 */ /* 0x000fe400000001ff */
[----:B------:R-:W-:Y:S02]  /*59f0*/  IMAD.MOV.U32 R8, RZ, RZ, 0x70 ;  /* 0x00000070ff087424 */ /* 0x000fe400078e00ff */
[----:B------:R-:W-:Y:S01]  /*5a00*/  IMAD.MOV.U32 R13, RZ, RZ, RZ ;  /* 0x000000ffff0d7224 */ /* 0x000fe200078e00ff */
[----:B------:R-:W3:Y:S01]  /*5a10*/  LDCU.64 UR6, c[0x4][0x88] ;  /* 0x01001100ff0677ac */ /* 0x000ee20008000a00 */
[----:B------:R-:W4:Y:S01]  /*5a20*/  LDC.64 R2, c[0x4][R3] ;  /* 0x0100000003027b82 */ /* 0x000f220000000a00 */
[----:B------:R-:W1:Y:S01]  /*5a30*/  LDCU.64 UR4, c[0x4][0x8] ;  /* 0x01000100ff0477ac */ /* 0x000e620008000a00 */
[----:B--2---:R-:W-:Y:S01]  /*5a40*/  MOV R5, UR9 ;  /* 0x0000000900057c02 */ /* 0x004fe20008000f00 */
[----:B------:R-:W-:Y:S01]  /*5a50*/  IMAD.U32 R4, RZ, RZ, UR8 ;  /* 0x00000008ff047e24 */ /* 0x000fe2000f8e00ff */
[----:B---3--:R-:W-:Y:S01]  /*5a60*/  MOV R7, UR7 ;  /* 0x0000000700077c02 */ /* 0x008fe20008000f00 */
[----:B------:R-:W-:Y:S01]  /*5a70*/  IMAD.U32 R6, RZ, RZ, UR6 ;  /* 0x00000006ff067e24 */ /* 0x000fe2000f8e00ff */
[----:B-1----:R-:W-:Y:S01]  /*5a80*/  MOV R11, UR5 ;  /* 0x00000005000b7c02 */ /* 0x002fe20008000f00 */
[----:B------:R-:W-:Y:S02]  /*5a90*/  IMAD.U32 R10, RZ, RZ, UR4 ;  /* 0x00000004ff0a7e24 */ /* 0x000fe4000f8e00ff */
[----:B------:R-:W-:Y:S07]  /*5aa0*/  LEPC R20, `(.L_x_99) ;  /* 0x000000001014794e */ /* 0x000fee0000000000 */
[----:B----45:R-:W-:Y:S05]  /*5ab0*/  CALL.ABS.NOINC R2 ;  /* 0x0000000002007343 */ /* 0x030fea0003c00000 */
.L_x_99:
[----:B------:R-:W-:Y:S01]  /*5ac0*/  LOP3.LUT P0, RZ, R153, 0x1b0, RZ, 0xc0, !PT ;  /* 0x000001b099ff7812 */ /* 0x000fe2000780c0ff */
[----:B------:R-:W-:Y:S11]  /*5ad0*/  BSSY.RECONVERGENT B6, `(.L_x_100) ;  /* 0x0000013000067945 */ /* 0x000ff60003800200 */
[----:B------:R-:W-:Y:S01]  /*5ae0*/  @!UPT UIADD3 URZ, UPT, UPT, URZ, URZ, URZ ;  /* 0x000000fffffff290 */ /* 0x000fe2000fffe0ff */
[----:B------:R-:W-:Y:S05]  /*5af0*/  @!P0 BRA `(.L_x_101) ;  /* 0x0000000000408947 */ /* 0x000fea0003800000 */
        /* <DEDUP_REMOVED lines=16> */
.L_x_101:
[----:B------:R-:W-:Y:S05]  /*5c00*/  BSYNC.RECONVERGENT B6 ;  /* 0x0000000000067941 */ /* 0x000fea0003800200 */
.L_x_100:
[----:B------:R-:W-:Y:S01]  /*5c10*/  R2UR UR4, R143 ;  /* 0x000000008f0472ca */ /* 0x000fe200000e0000 */
[----:B------:R-:W-:Y:S01]  /*5c20*/  UISETP.NE.U32.AND UP0, UPT, UR60, URZ, UPT ;  /* 0x000000ff3c00728c */ /* 0x000fe2000bf05070 */
[----:B------:R-:W-:Y:S02]  /*5c30*/  ISETP.NE.U32.AND P4, PT, R138, RZ, PT ;  /* 0x000000ff8a00720c */ /* 0x000fe40003f85070 */
[----:B------:R-:W-:Y:S01]  /*5c40*/  ISETP.NE.U32.AND P2, PT, RZ, UR56, PT ;  /* 0x00000038ff007c0c */ /* 0x000fe2000bf45070 */
[----:B------:R-:W-:Y:S01]  /*5c50*/  UISETP.NE.AND.EX UP1, UPT, UR61, URZ, UPT, UP0 ;  /* 0x000000ff3d00728c */ /* 0x000fe2000bf25300 */
[----:B------:R-:W-:Y:S01]  /*5c60*/  ISETP.NE.AND.EX P4, PT, R139, RZ, PT, P4 ;  /* 0x000000ff8b00720c */ /* 0x000fe20003f85340 */
[----:B------:R-:W-:Y:S01]  /*5c70*/  UPLOP3.LUT UP0, UPT, UPT, UPT, UPT, 0x40, 0x4 ;  /* 0x000000000004789c */ /* 0x000fe20003f0e870 */
[----:B------:R-:W-:Y:S05]  /*5c80*/  ISETP.NE.AND.EX P2, PT, RZ, UR57, PT, P2 ;  /* 0x00000039ff007c0c */ /* 0x000fea000bf45320 */
[----:B------:R-:W-:Y:S06]  /*5c90*/  UISETP.NE.AND UP2, UPT, UR4, URZ, UPT ;  /* 0x000000ff0400728c */ /* 0x000fec000bf45270 */
[----:B------:R-:W-:Y:S05]  /*5ca0*/  PLOP3.LUT P1, PT, PT, PT, UP2, 0x80, 0x8 ;  /* 0x000000000008781c */ /* 0x000fea0003f2f028 */
[----:B------:R-:W-:Y:S06]  /*5cb0*/  @UP2 UPLOP3.LUT UP0, UPT, UPT, UPT, UP1, 0x80, 0x8 ;  /* 0x000000000008289c */ /* 0x000fec0003f0f010 */
[----:B------:R-:W-:Y:S01]  /*5cc0*/  PLOP3.LUT P0, PT, PT, PT, UP0, 0x80, 0x8 ;  /* 0x000000000008781c */ /* 0x000fe20003f0f008 */
[----:B------:R-:W-:Y:S01]  /*5cd0*/  @!UPT UIADD3 URZ, UPT, UPT, URZ, URZ, URZ ;  /* 0x000000fffffff290 */ /* 0x000fe2000fffe0ff */
[----:B------:R-:W-:Y:S11]  /*5ce0*/  BRA.U !UP1, `(.L_x_102) ;  /* 0x00000001093c7547 */ /* 0x000ff6000b800000 */
[----:B------:R-:W-:Y:S01]  /*5cf0*/  UISETP.NE.U32.AND UP0, UPT, UR56, URZ, UPT ;  /* 0x000000ff3800728c */ /* 0x000fe2000bf05070 */
[----:B-1----:R-:W-:Y:S01]  /*5d00*/  HFMA2 R0, -RZ, RZ, 0, 5.9604644775390625e-08 ;  /* 0x00000001ff007431 */ /* 0x002fe200000001ff */
[----:B------:R-:W1:Y:S01]  /*5d10*/  LDCU.64 UR8, c[0x0][0x358] ;  /* 0x00006b00ff0877ac */ /* 0x000e620008000a00 */
[----:B------:R-:W-:Y:S01]  /*5d20*/  IMAD.MOV.U32 R140, RZ, RZ, 0x1 ;  /* 0x00000001ff8c7424 */ /* 0x000fe200078e00ff */
[----:B------:R-:W-:Y:S06]  /*5d30*/  UISETP.NE.AND.EX UP0, UPT, UR57, URZ, UPT, UP0 ;  /* 0x000000ff3900728c */ /* 0x000fec000bf05300 */
[----:B------:R-:W-:Y:S05]  /*5d40*/  PLOP3.LUT P3, PT, PT, PT, UP0, 0x80, 0x8 ;  /* 0x000000000008781c */ /* 0x000fea0003f6f008 */
[----:B------:R-:W2:Y:S01]  /*5d50*/  @UP0 LDCU.64 UR4, c[0x0][0x888] ;  /* 0x00011100ff0407ac */ /* 0x000ea20008000a00 */
[----:B------:R-:W-:Y:S07]  /*5d60*/  @UP0 UIMAD UR6, UR36, UR60, URZ ;  /* 0x0000003c240602a4 */ /* 0x000fee000f8e02ff */
[----:B------:R-:W-:Y:S01]  /*5d70*/  @!P3 PRMT R140, R0, 0x7610, R140 ;  /* 0x00007610008cb816 */ /* 0x000fe2000000008c */
[----:B--2---:R-:W-:Y:S06]  /*5d80*/  @UP0 UIMAD.WIDE UR4, UR6, 0x4, UR4 ;  /* 0x00000004060408a5 */ /* 0x004fec000f8e0204 */
[----:B------:R-:W-:Y:S01]  /*5d90*/  IMAD.U32 R2, RZ, RZ, UR4 ;  /* 0x00000004ff027e24 */ /* 0x000fe2000f8e00ff */
[----:B------:R-:W-:Y:S04]  /*5da0*/  MOV R3, UR5 ;  /* 0x0000000500037c02 */ /* 0x000fe80008000f00 */
[----:B------:R-:W2:Y:S01]  /*5db0*/  @!UP0 LDCU UR4, c[0x0][0x880] ;  /* 0x00011000ff0487ac */ /* 0x000ea20008000800 */
[----:B-1---5:R3:W5:Y:S02]  /*5dc0*/  @P3 LDG.E R72, desc[UR8][R2.64] ;  /* 0x0000000802483981 */ /* 0x022764000c1e1900 */
[----:B--23--:R-:W-:Y:S02]  /*5dd0*/  @!P3 IMAD.U32 R72, RZ, RZ, UR4 ;  /* 0x00000004ff48be24 */ /* 0x00cfe4000f8e00ff */
.L_x_102:
[----:B------:R-:W-:Y:S05]  /*5de0*/  @!P4 BRA `(.L_x_103) ;  /* 0x000000000024c947 */ /* 0x000fea0003800000 */
[----:B------:R-:W-:Y:S01]  /*5df0*/  ISETP.NE.U32.AND P3, PT, R136, RZ, PT ;  /* 0x000000ff8800720c */ /* 0x000fe20003f65070 */
[----:B------:R-:W2:Y:S03]  /*5e00*/  LDCU.64 UR4, c[0x0][0x358] ;  /* 0x00006b00ff0477ac */ /* 0x000ea60008000a00 */
[----:B------:R-:W-:Y:S11]  /*5e10*/  ISETP.NE.AND.EX P3, PT, R137, RZ, PT, P3 ;  /* 0x000000ff8900720c */ /* 0x000ff60003f65330 */
[----:B------:R-:W-:Y:S02]  /*5e20*/  @!UPT UIADD3 URZ, UPT, UPT, URZ, URZ, URZ ;  /* 0x000000fffffff290 */ /* 0x000fe4000fffe0ff */
[----:B------:R-:W3:Y:S01]  /*5e30*/  @P3 LDC.64 R2, c[0x0][0x8a8] ;  /* 0x00022a00ff023b82 */ /* 0x000ee20000000a00 */
[----:B-1----:R-:W-:Y:S04]  /*5e40*/  @P3 IMAD R0, R138, UR36, RZ ;  /* 0x000000248a003c24 */ /* 0x002fe8000f8e02ff */
[----:B---3--:R-:W-:Y:S05]  /*5e50*/  @P3 IMAD.WIDE R2, R0, 0x4, R2 ;  /* 0x0000000400023825 */ /* 0x008fea00078e0202 */
[----:B--2--5:R2:W5:Y:S02]  /*5e60*/  @P3 LDG.E R70, desc[UR4][R2.64] ;  /* 0x0000000402463981 */ /* 0x024564000c1e1900 */
[----:B--2---:R-:W3:Y:S02]  /*5e70*/  @!P3 LDC R70, c[0x0][0x8a0] ;  /* 0x00022800ff46bb82 */ /* 0x004ee40000000800 */
.L_x_103:
[----:B-----5:R-:W-:Y:S01]  /*5e80*/  ISETP.NE.AND P4, PT, R72, RZ, PT ;  /* 0x000000ff4800720c */ /* 0x020fe20003f85270 */
[----:B------:R-:W-:Y:S01]  /*5e90*/  BSSY B1, `(.L_x_104) ;  /* 0x0000048000017945 */ /* 0x000fe20003800000 */
[----:B------:R-:W-:Y:S01]  /*5ea0*/  SEL R7, RZ, 0xffffffff, P2 ;  /* 0xffffffffff077807 */ /* 0x000fe20001000000 */
[----:B------:R-:W-:Y:S01]  /*5eb0*/  IMAD.MOV.U32 R78, RZ, RZ, 0x1 ;  /* 0x00000001ff4e7424 */ /* 0x000fe200078e00ff */
[----:B------:R-:W-:Y:S01]  /*5ec0*/  LOP3.LUT P3, RZ, R140, 0xff, RZ, 0xc0, !PT ;  /* 0x000000ff8cff7812 */ /* 0x000fe2000786c0ff */
[----:B------:R-:W-:Y:S01]  /*5ed0*/  IMAD R71, R68, 0x80, R69 ;  /* 0x0000008044477824 */ /* 0x000fe200078e0245 */
[----:B-1----:R-:W-:Y:S02]  /*5ee0*/  @P1 SEL R0, RZ, 0xffffffff, P4 ;  /* 0xffffffffff001807 */ /* 0x002fe40002000000 */
[----:B------:R-:W-:Y:S02]  /*5ef0*/  CS2R R98, SRZ ;  /* 0x0000000000627805 */ /* 0x000fe4000001ff00 */
[----:B------:R-:W-:Y:S02]  /*5f00*/  LEA R3, R148, UR44, 0x3 ;  /* 0x0000002c94037c11 */ /* 0x000fe4000f8e18ff */
[----:B------:R-:W-:Y:S02]  /*5f10*/  CS2R R96, SRZ ;  /* 0x0000000000607805 */ /* 0x000fe4000001ff00 */
[----:B------:R-:W-:Y:S02]  /*5f20*/  @P0 SEL R0, R7, R0, !P3 ;  /* 0x0000000007000207 */ /* 0x000fe40005800000 */
[----:B------:R-:W-:Y:S02]  /*5f30*/  CS2R R94, SRZ ;  /* 0x00000000005e7805 */ /* 0x000fe4000001ff00 */
[----:B------:R-:W-:Y:S02]  /*5f40*/  LEA R144, R68, UR44, 0x3 ;  /* 0x0000002c44907c11 */ /* 0x000fe4000f8e18ff */
[----:B------:R-:W-:Y:S02]  /*5f50*/  CS2R R92, SRZ ;  /* 0x00000000005c7805 */ /* 0x000fe4000001ff00 */
[----:B------:R-:W-:Y:S02]  /*5f60*/  @P1 LOP3.LUT R0, R0, 0x1, RZ, 0xc0, !PT ;  /* 0x0000000100001812 */ /* 0x000fe400078ec0ff */
[----:B------:R-:W-:Y:S02]  /*5f70*/  CS2R R86, SRZ ;  /* 0x0000000000567805 */ /* 0x000fe4000001ff00 */
[----:B------:R-:W-:Y:S02]  /*5f80*/  SHF.L.U32 R5, R149, 0x1f, RZ ;  /* 0x0000001f95057819 */ /* 0x000fe400000006ff */
[----:B------:R-:W-:Y:S02]  /*5f90*/  CS2R R84, SRZ ;  /* 0x0000000000547805 */ /* 0x000fe4000001ff00 */
[----:B------:R-:W-:Y:S02]  /*5fa0*/  ISETP.NE.U32.OR P6, PT, R0, 0x1, !P1 ;  /* 0x000000010000780c */ /* 0x000fe40004fc5470 */
[----:B------:R-:W-:Y:S02]  /*5fb0*/  CS2R R82, SRZ ;  /* 0x0000000000527805 */ /* 0x000fe4000001ff00 */
[----:B------:R-:W-:Y:S02]  /*5fc0*/  PLOP3.LUT P2, PT, PT, PT, UP1, 0x80, 0x8 ;  /* 0x000000000008781c */ /* 0x000fe40003f4f018 */
[----:B------:R-:W-:Y:S02]  /*5fd0*/  CS2R R80, SRZ ;  /* 0x0000000000507805 */ /* 0x000fe4000001ff00 */
[----:B------:R-:W-:Y:S02]  /*5fe0*/  SEL R0, RZ, 0xffffffff, P4 ;  /* 0xffffffffff007807 */ /* 0x000fe40002000000 */
[----:B------:R-:W-:Y:S03]  /*5ff0*/  P2R R88, PR, RZ, 0x40 ;  /* 0x00000040ff587803 */ /* 0x000fe60000000000 */
[----:B------:R-:W-:Y:S04]  /*6000*/  @P6 SHF.L.U32 R2, R146, 0x1f, RZ ;  /* 0x0000001f92026819 */ /* 0x000fe800000006ff */
[----:B------:R-:W-:Y:S01]  /*6010*/  @P2 SEL R0, R7, R0, !P3 ;  /* 0x0000000007002207 */ /* 0x000fe20005800000 */
[----:B------:R-:W1:Y:S03]  /*6020*/  @P6 SYNCS.PHASECHK.TRANS64.TRYWAIT P1, [R3+URZ+0x40], R2 ;  /* 0x00004002030065a7 */ /* 0x000e6600080211ff */
[----:B------:R-:W-:Y:S04]  /*6030*/  LOP3.LUT R0, R0, 0x1, RZ, 0xc0, !PT ;  /* 0x0000000100007812 */ /* 0x000fe800078ec0ff */
[----:B------:R-:W-:Y:S04]  /*6040*/  ISETP.NE.U32.AND P5, PT, R0, 0x1, PT ;  /* 0x000000010000780c */ /* 0x000fe80003fa5070 */
[----:B------:R-:W-:Y:S01]  /*6050*/  P2R R79, PR, RZ, 0x20 ;  /* 0x00000020ff4f7803 */ /* 0x000fe20000000000 */
[----:B------:R2:W4:Y:S01]  /*6060*/  SYNCS.PHASECHK.TRANS64.TRYWAIT P0, [R144+URZ+0x90], R5 ;  /* 0x00009005900075a7 */ /* 0x00052200080011ff */
[----:B-1----:R-:W-:Y:S01]  /*6070*/  @P6 SEL R78, RZ, 0x1, !P1 ;  /* 0x00000001ff4e6807 */ /* 0x002fe20004800000 */
[----:B--2---:R-:W-:Y:S06]  /*6080*/  @!P6 BRA `(.L_x_105) ;  /* 0x0000000000a0e947 */ /* 0x004fec0003800000 */
[----:B------:R-:W-:Y:S01]  /*6090*/  @P5 IMAD R7, R148, 0x2000, R135 ;  /* 0x0000200094075824 */ /* 0x000fe200078e0287 */
[----:B------:R-:W-:Y:S01]  /*60a0*/  ISETP.NE.AND P1, PT, R78, RZ, PT ;  /* 0x000000ff4e00720c */ /* 0x000fe20003f25270 */
[----:B------:R-:W-:Y:S01]  /*60b0*/  BSSY B0, `(.L_x_106) ;  /* 0x0000011000007945 */ /* 0x000fe20003800000 */
[----:B------:R-:W-:Y:S01]  /*60c0*/  CS2R R82, SRZ ;  /* 0x0000000000527805 */ /* 0x000fe2000001ff00 */
[----:B------:R-:W-:Y:S01]  /*60d0*/  @P5 VIADD R9, R7, UR44 ;  /* 0x0000002c07095c36 */ /* 0x000fe20008000000 */
[----:B------:R-:W-:Y:S02]  /*60e0*/  CS2R R80, SRZ ;  /* 0x0000000000507805 */ /* 0x000fe4000001ff00 */
[----:B------:R-:W-:Y:S02]  /*60f0*/  CS2R R86, SRZ ;  /* 0x0000000000567805 */ /* 0x000fe4000001ff00 */
[----:B------:R-:W-:Y:S01]  /*6100*/  CS2R R84, SRZ ;  /* 0x0000000000547805 */ /* 0x000fe2000001ff00 */
[--C-:B------:R-:W-:Y:S01]  /*6110*/  @P5 IMAD.IADD R6, R152, 0x1, R9.reuse ;  /* 0x0000000198065824 */ /* 0x100fe200078e0209 */
[----:B------:R-:W-:Y:S01]  /*6120*/  CS2R R94, SRZ ;  /* 0x00000000005e7805 */ /* 0x000fe2000001ff00 */
[--C-:B------:R-:W-:Y:S01]  /*6130*/  @P5 IMAD.IADD R4, R151, 0x1, R9.reuse ;  /* 0x0000000197045824 */ /* 0x100fe200078e0209 */
[----:B------:R-:W-:Y:S01]  /*6140*/  CS2R R92, SRZ ;  /* 0x00000000005c7805 */ /* 0x000fe2000001ff00 */
[----:B------:R-:W-:Y:S01]  /*6150*/  @P5 IMAD R2, R150, 0x10, R9 ;  /* 0x0000001096025824 */ /* 0x000fe200078e0209 */
[----:B------:R-:W-:Y:S02]  /*6160*/  CS2R R98, SRZ ;  /* 0x0000000000627805 */ /* 0x000fe4000001ff00 */
[----:B------:R-:W-:Y:S01]  /*6170*/  CS2R R96, SRZ ;  /* 0x0000000000607805 */ /* 0x000fe2000001ff00 */
[----:B------:R-:W-:Y:S06]  /*6180*/  @P1 BRA `(.L_x_107) ;  /* 0x00000000000c1947 */ /* 0x000fec0003800000 */
[----:B------:R-:W-:Y:S04]  /*6190*/  SHF.L.U32 R0, R146, 0x1f, RZ ;  /* 0x0000001f92007819 */ /* 0x000fe800000006ff */
[----:B------:R-:W1:Y:S02]  /*61a0*/  SYNCS.PHASECHK.TRANS64.TRYWAIT P1, [R3+URZ+0x40], R0 ;  /* 0x00004000030075a7 */ /* 0x000e6400080211ff */
[----:B-1----:R-:W-:Y:S05]  /*61b0*/  @!P1 BRA `(.L_x_108) ;  /* 0x0000003400ac9947 */ /* 0x002fea0003800000 */
.L_x_107:
[----:B------:R-:W-:Y:S05]  /*61c0*/  BSYNC B0 ;  /* 0x0000000000007941 */ /* 0x000fea0003800000 */
.L_x_106:
[----:B------:R-:W-:Y:S01]  /*61d0*/  ISETP.NE.AND P1, PT, R79, RZ, PT ;  /* 0x000000ff4f00720c */ /* 0x000fe20003f25270 */
[----:B-1----:R-:W-:Y:S02]  /*61e0*/  VIADD R3, R3, 0x50 ;  /* 0x0000005003037836 */ /* 0x002fe40000000000 */
[----:B------:R-:W-:Y:S02]  /*61f0*/  IMAD.U32 R0, RZ, RZ, UR46 ;  /* 0x0000002eff007e24 */ /* 0x000fe4000f8e00ff */
[----:B------:R-:W-:Y:S03]  /*6200*/  VIADD R148, R148, 0x1 ;  /* 0x0000000194947836 */ /* 0x000fe60000000000 */
[----:B------:R-:W-:Y:S05]  /*6210*/  PRMT R0, R0, 0x654, R3 ;  /* 0x0000065400007816 */ /* 0x000fea0000000003 */
[----:B------:R1:W2:Y:S04]  /*6220*/  @P1 LDS.128 R80, [R7+UR44+0x200] ;  /* 0x0002002c07501984 */ /* 0x0002a80008000c00 */
[----:B------:R1:W1:Y:S04]  /*6230*/  @P1 LDS.128 R84, [R6+0x200] ;  /* 0x0002000006541984 */ /* 0x0002680000000c00 */
[----:B------:R1:W1:Y:S04]  /*6240*/  @P1 LDS.128 R92, [R4+0x200] ;  /* 0x00020000045c1984 */ /* 0x0002680000000c00 */
[----:B------:R1:W1:Y:S01]  /*6250*/  @P1 LDS.128 R96, [R2+0x200] ;  /* 0x0002000002601984 */ /* 0x0002620000000c00 */
[C---:B------:R-:W-:Y:S01]  /*6260*/  ISETP.NE.AND P1, PT, R148.reuse, 0x2, PT ;  /* 0x000000029400780c */ /* 0x040fe20003f25270 */
[----:B------:R-:W-:Y:S01]  /*6270*/  @!PT LDS RZ, [RZ] ;  /* 0x00000000fffff984 */ /* 0x000fe20000000800 */
[----:B------:R-:W-:Y:S01]  /*6280*/  @!PT LDS RZ, [RZ] ;  /* 0x00000000fffff984 */ /* 0x000fe20000000800 */
[----:B------:R-:W-:Y:S01]  /*6290*/  @!PT LDS RZ, [RZ] ;  /* 0x00000000fffff984 */ /* 0x000fe20000000800 */
[----:B------:R-:W-:Y:S01]  /*62a0*/  @!PT LDS RZ, [RZ] ;  /* 0x00000000fffff984 */ /* 0x000fe20000000800 */
[----:B------:R5:W-:Y:S06]  /*62b0*/  MEMBAR.ALL.CTA ;  /* 0x0000000000007992 */ /* 0x000bec0000008000 */
[----:B-----5:R-:W5:Y:S01]  /*62c0*/  FENCE.VIEW.ASYNC.S ;  /* 0x00000000000073c6 */ /* 0x020f620000000000 */
[----:B------:R-:W-:Y:S02]  /*62d0*/  SEL R3, RZ, 0x1, P1 ;  /* 0x00000001ff037807 */ /* 0x000fe40000800000 */
[----:B------:R-:W-:Y:S02]  /*62e0*/  SEL R148, R148, RZ, P1 ;  /* 0x000000ff94947207 */ /* 0x000fe40000800000 */
[----:B------:R-:W-:Y:S01]  /*62f0*/  LOP3.LUT R146, R146, R3, RZ, 0x3c, !PT ;  /* 0x0000000392927212 */ /* 0x000fe200078e3cff */
[----:B-----5:R1:W-:Y:S06]  /*6300*/  SYNCS.ARRIVE.TRANS64.RED.A1T0 RZ, [R0+URZ], RZ ;  /* 0x000000ff00ff79a7 */ /* 0x0203ec00081004ff */
.L_x_105:
[----:B------:R-:W-:Y:S05]  /*6310*/  BSYNC B1 ;  /* 0x0000000000017941 */ /* 0x000fea0003800000 */
.L_x_104:
[----:B-1----:R-:W-:Y:S04]  /*6320*/  SHF.R.U32.HI R0, RZ, 0x15, R71 ;  /* 0x00000015ff007819 */ /* 0x002fe80000011647 */
[----:B------:R-:W-:Y:S01]  /*6330*/  LOP3.LUT P1, RZ, R0, 0x3, R141, 0x48, !PT ;  /* 0x0000000300ff7812 */ /* 0x000fe2000782488d */
[----:B------:R-:W-:Y:S01]  /*6340*/  @!UPT UIADD3 URZ, UPT, UPT, URZ, URZ, URZ ;  /* 0x000000fffffff290 */ /* 0x000fe2000fffe0ff */
[----:B----4-:R-:W-:Y:S11]  /*6350*/  @P0 BRA `(.L_x_109) ;  /* 0x0000000000080947 */ /* 0x010ff60003800000 */
[----:B------:R-:W1:Y:S02]  /*6360*/  SYNCS.PHASECHK.TRANS64.TRYWAIT P0, [R144+URZ+0x90], R5 ;  /* 0x00009005900075a7 */ /* 0x000e6400080011ff */
[----:B-1----:R-:W-:Y:S05]  /*6370*/  @!P0 BRA `(.L_x_110) ;  /* 0x0000003400508947 */ /* 0x002fea0003800000 */
.L_x_109:
[----:B------:R-:W-:Y:S05]  /*6380*/  @!P1 BRA `(.L_x_111) ;  /* 0x0000000000409947 */ /* 0x000fea0003800000 */
[----:B------:R-:W1:Y:S01]  /*6390*/  LDCU.64 UR8, c[0x4][0x70] ;  /* 0x01000e00ff0877ac */ /* 0x000e620008000a00 */
[----:B------:R-:W-:Y:S01]  /*63a0*/  MOV R3, 0x0 ;  /* 0x0000000000037802 */ /* 0x000fe20000000f00 */
[----:B------:R-:W-:Y:S02]  /*63b0*/  HFMA2 R12, -RZ, RZ, 0, 5.9604644775390625e-08 ;  /* 0x00000001ff0c7431 */ /* 0x000fe400000001ff */
[----:B------:R-:W-:Y:S02]  /*63c0*/  IMAD.MOV.U32 R8, RZ, RZ, 0x192 ;  /* 0x00000192ff087424 */ /* 0x000fe400078e00ff */
[----:B------:R-:W-:Y:S01]  /*63d0*/  IMAD.MOV.U32 R13, RZ, RZ, RZ ;  /* 0x000000ffff0d7224 */ /* 0x000fe200078e00ff */
[----:B------:R-:W4:Y:S01]  /*63e0*/  LDCU.64 UR6, c[0x4][0x78] ;  /* 0x01000f00ff0677ac */ /* 0x000f220008000a00 */
[----:B------:R-:W2:Y:S01]  /*63f0*/  LDC.64 R2, c[0x4][R3] ;  /* 0x0100000003027b82 */ /* 0x000ea20000000a00 */
[----:B------:R-:W5:Y:S01]  /*6400*/  LDCU.64 UR4, c[0x4][0x10] ;  /* 0x01000200ff0477ac */ /* 0x000f620008000a00 */
[----:B-1----:R-:W-:Y:S01]  /*6410*/  MOV R5, UR9 ;  /* 0x0000000900057c02 */ /* 0x002fe20008000f00 */
[----:B------:R-:W-:Y:S01]  /*6420*/  IMAD.U32 R4, RZ, RZ, UR8 ;  /* 0x00000008ff047e24 */ /* 0x000fe2000f8e00ff */
[----:B----4-:R-:W-:Y:S01]  /*6430*/  MOV R7, UR7 ;  /* 0x0000000700077c02 */ /* 0x010fe20008000f00 */
[----:B------:R-:W-:Y:S01]  /*6440*/  IMAD.U32 R6, RZ, RZ, UR6 ;  /* 0x00000006ff067e24 */ /* 0x000fe2000f8e00ff */
[----:B-----5:R-:W-:Y:S01]  /*6450*/  MOV R11, UR5 ;  /* 0x00000005000b7c02 */ /* 0x020fe20008000f00 */
[----:B------:R-:W-:Y:S02]  /*6460*/  IMAD.U32 R10, RZ, RZ, UR4 ;  /* 0x00000004ff0a7e24 */ /* 0x000fe4000f8e00ff */
[----:B------:R-:W-:Y:S07]  /*6470*/  LEPC R20, `(.L_x_111) ;  /* 0x000000001014794e */ /* 0x000fee0000000000 */
[----:B--23--:R-:W-:Y:S05]  /*6480*/  CALL.ABS.NOINC R2 ;  /* 0x0000000002007343 */ /* 0x00cfea0003c00000 */
.L_x_111:
[----:B--2---:R-:W-:Y:S01]  /*6490*/  SHF.L.U32 R75, R80, 0x10, RZ ;  /* 0x00000010504b7819 */ /* 0x004fe200000006ff */
[----:B------:R-:W-:Y:S05]  /*64a0*/  WARPSYNC.ALL ;  /* 0x0000000000007948 */ /* 0x000fea0003800000 */
[----:B------:R-:W-:Y:S01]  /*64b0*/  R2UR UR4, R71 ;  /* 0x00000000470472ca */ /* 0x000fe200000e0000 */
[----:B------:R-:W-:Y:S01]  /*64c0*/  BSSY.RECONVERGENT B0, `(.L_x_112) ;  /* 0x0000121000007945 */ /* 0x000fe20003800200 */
[----:B------:R-:W-:Y:S02]  /*64d0*/  ISETP.NE.AND P6, PT, R88, RZ, PT ;  /* 0x000000ff5800720c */ /* 0x000fe40003fc5270 */
[----:B------:R-:W-:Y:S02]  /*64e0*/  IADD3 R113, PT, PT, R135, UR44, RZ ;  /* 0x0000002c87717c10 */ /* 0x000fe4000fffe0ff */
[----:B------:R-:W-:Y:S02]  /*64f0*/  SHF.L.U32 R112, R150, 0x4, RZ ;  /* 0x0000000496707819 */ /* 0x000fe400000006ff */
[-C--:B------:R-:W-:Y:S02]  /*6500*/  IADD3 R157, PT, PT, R152, R113.reuse, RZ ;  /* 0x00000071989d7210 */ /* 0x080fe40007ffe0ff */
[----:B------:R-:W-:Y:S02]  /*6510*/  IADD3 R156, PT, PT, R151, R113, RZ ;  /* 0x00000071979c7210 */ /* 0x000fe40007ffe0ff */
[----:B------:R-:W-:Y:S01]  /*6520*/  IADD3 R155, PT, PT, R113, R112, RZ ;  /* 0x00000070719b7210 */ /* 0x000fe20007ffe0ff */
[----:B-1----:R-:W3:Y:S01]  /*6530*/  LDTM.x64 R4, tmem[UR4] ;  /* 0x00000004000479ee */ /* 0x002ee20008340000 */
[C---:B------:R-:W-:Y:S02]  /*6540*/  PRMT R73, R80.reuse, 0x8880, RZ ;  /* 0x0000888050497816 */ /* 0x040fe400000000ff */
[----:B------:R-:W-:Y:S02]  /*6550*/  SHF.R.S32.HI R75, RZ, 0x18, R75 ;  /* 0x00000018ff4b7819 */ /* 0x000fe4000001144b */
[----:B------:R-:W-:Y:S02]  /*6560*/  SHF.R.S32.HI R76, RZ, 0x18, R81 ;  /* 0x00000018ff4c7819 */ /* 0x000fe40000011451 */
[----:B------:R-:W-:Y:S02]  /*6570*/  SHF.L.U32 R74, R80, 0x8, RZ ;  /* 0x00000008504a7819 */ /* 0x000fe400000006ff */
[----:B------:R-:W-:Y:S02]  /*6580*/  SHF.L.U32 R77, R81, 0x8, RZ ;  /* 0x00000008514d7819 */ /* 0x000fe400000006ff */
[----:B------:R-:W-:Y:S02]  /*6590*/  SHF.R.S32.HI R74, RZ, 0x18, R74 ;  /* 0x00000018ff4a7819 */ /* 0x000fe4000001144a */
[----:B------:R-:W-:Y:S02]  /*65a0*/  SHF.R.S32.HI R77, RZ, 0x18, R77 ;  /* 0x00000018ff4d7819 */ /* 0x000fe4000001144d */
[----:B------:R-:W-:Y:S02]  /*65b0*/  ISETP.NE.AND P0, PT, R154, RZ, PT ;  /* 0x000000ff9a00720c */ /* 0x000fe40003f05270 */
[----:B------:R-:W-:Y:S02]  /*65c0*/  LEA R114, R148, UR44, 0x3 ;  /* 0x0000002c94727c11 */ /* 0x000fe4000f8e18ff */
[----:B------:R-:W-:Y:S01]  /*65d0*/  @P6 SHF.L.U32 R115, R146, 0x1f, RZ ;  /* 0x0000001f92736819 */ /* 0x000fe200000006ff */
[C---:B---3--:R-:W-:Y:S02]  /*65e0*/  IMAD R0, R70.reuse, R4, RZ ;  /* 0x0000000446007224 */ /* 0x048fe400078e02ff */
[C---:B------:R-:W-:Y:S02]  /*65f0*/  IMAD R2, R70.reuse, R5, RZ ;  /* 0x0000000546027224 */ /* 0x040fe400078e02ff */
[----:B------:R-:W-:Y:S02]  /*6600*/  IMAD R3, R70, R6, RZ ;  /* 0x0000000646037224 */ /* 0x000fe400078e02ff */
[-C--:B------:R-:W-:Y:S01]  /*6610*/  IMAD R0, R73, R72.reuse, R0 ;  /* 0x0000004849007224 */ /* 0x080fe200078e0200 */
[----:B------:R-:W-:Y:S01]  /*6620*/  SHF.R.S32.HI R73, RZ, 0x18, R80 ;  /* 0x00000018ff497819 */ /* 0x000fe20000011450 */
[-C--:B------:R-:W-:Y:S01]  /*6630*/  IMAD R2, R75, R72.reuse, R2 ;  /* 0x000000484b027224 */ /* 0x080fe200078e0202 */
[C---:B------:R-:W-:Y:S01]  /*6640*/  PRMT R75, R81.reuse, 0x8880, RZ ;  /* 0x00008880514b7816 */ /* 0x040fe200000000ff */
[----:B------:R-:W-:Y:S01]  /*6650*/  IMAD R3, R74, R72, R3 ;  /* 0x000000484a037224 */ /* 0x000fe200078e0203 */
[----:B------:R-:W-:Y:S01]  /*6660*/  SHF.L.U32 R74, R81, 0x10, RZ ;  /* 0x00000010514a7819 */ /* 0x000fe200000006ff */
[C---:B------:R-:W-:Y:S02]  /*6670*/  IMAD R7, R70.reuse, R7, RZ ;  /* 0x0000000746077224 */ /* 0x040fe400078e02ff */
[C---:B------:R-:W-:Y:S01]  /*6680*/  IMAD R4, R70.reuse, R8, RZ ;  /* 0x0000000846047224 */ /* 0x040fe200078e02ff */
[----:B------:R-:W-:Y:S01]  /*6690*/  SHF.R.S32.HI R74, RZ, 0x18, R74 ;  /* 0x00000018ff4a7819 */ /* 0x000fe2000001144a */
[----:B------:R-:W-:Y:S02]  /*66a0*/  IMAD R5, R70, R9, RZ ;  /* 0x0000000946057224 */ /* 0x000fe400078e02ff */
[-C--:B------:R-:W-:Y:S01]  /*66b0*/  IMAD R7, R73, R72.reuse, R7 ;  /* 0x0000004849077224 */ /* 0x080fe200078e0207 */
[C---:B------:R-:W-:Y:S01]  /*66c0*/  PRMT R73, R82.reuse, 0x8880, RZ ;  /* 0x0000888052497816 */ /* 0x040fe200000000ff */
[----:B------:R-:W-:Y:S01]  /*66d0*/  IMAD R4, R75, R72, R4 ;  /* 0x000000484b047224 */ /* 0x000fe200078e0204 */
[----:B------:R-:W-:Y:S01]  /*66e0*/  SHF.L.U32 R75, R82, 0x8, RZ ;  /* 0x00000008524b7819 */ /* 0x000fe200000006ff */
[----:B------:R-:W-:Y:S01]  /*66f0*/  IMAD R6, R70, R10, RZ ;  /* 0x0000000a46067224 */ /* 0x000fe200078e02ff */
[----:B------:R-:W-:Y:S01]  /*6700*/  I2IP.S8.S32.SAT R89, R7, R3, RZ ;  /* 0x0000000307597239 */ /* 0x000fe200000014ff */
[----:B------:R-:W-:Y:S01]  /*6710*/  IMAD R5, R74, R72, R5 ;  /* 0x000000484a057224 */ /* 0x000fe200078e0205 */
[----:B------:R-:W-:Y:S01]  /*6720*/  SHF.L.U32 R74, R82, 0x10, RZ ;  /* 0x00000010524a7819 */ /* 0x000fe200000006ff */
[----:B------:R-:W-:Y:S01]  /*6730*/  IMAD R11, R70, R11, RZ ;  /* 0x0000000b460b7224 */ /* 0x000fe200078e02ff */
[----:B------:R-:W-:Y:S01]  /*6740*/  I2IP.S8.S32.SAT R88, R2, R0, R89 ;  /* 0x0000000002587239 */ /* 0x000fe20000001459 */
[C---:B------:R-:W-:Y:S01]  /*6750*/  IMAD R8, R70.reuse, R12, RZ ;  /* 0x0000000c46087224 */ /* 0x040fe200078e02ff */
[----:B------:R-:W-:Y:S01]  /*6760*/  SHF.R.S32.HI R74, RZ, 0x18, R74 ;  /* 0x00000018ff4a7819 */ /* 0x000fe2000001144a */
[-C--:B------:R-:W-:Y:S01]  /*6770*/  IMAD R6, R77, R72.reuse, R6 ;  /* 0x000000484d067224 */ /* 0x080fe200078e0206 */
[----:B------:R-:W-:Y:S01]  /*6780*/  SHF.R.S32.HI R75, RZ, 0x18, R75 ;  /* 0x00000018ff4b7819 */ /* 0x000fe2000001144b */
[----:B------:R-:W-:Y:S01]  /*6790*/  IMAD R9, R70, R13, RZ ;  /* 0x0000000d46097224 */ /* 0x000fe200078e02ff */
[----:B------:R-:W-:Y:S01]  /*67a0*/  SHF.L.U32 R77, R83, 0x8, RZ ;  /* 0x00000008534d7819 */ /* 0x000fe200000006ff */
[-C--:B------:R-:W-:Y:S01]  /*67b0*/  IMAD R11, R76, R72.reuse, R11 ;  /* 0x000000484c0b7224 */ /* 0x080fe200078e020b */
[----:B------:R-:W-:Y:S01]  /*67c0*/  SHF.R.S32.HI R76, RZ, 0x18, R83 ;  /* 0x00000018ff4c7819 */ /* 0x000fe20000011453 */
[----:B------:R-:W-:Y:S01]  /*67d0*/  IMAD R8, R73, R72, R8 ;  /* 0x0000004849087224 */ /* 0x000fe200078e0208 */
[----:B------:R-:W-:Y:S01]  /*67e0*/  SHF.R.S32.HI R73, RZ, 0x18, R82 ;  /* 0x00000018ff497819 */ /* 0x000fe20000011452 */
[----:B------:R-:W-:Y:S01]  /*67f0*/  IMAD R10, R70, R14, RZ ;  /* 0x0000000e460a7224 */ /* 0x000fe200078e02ff */
[----:B------:R-:W-:Y:S01]  /*6800*/  I2IP.S8.S32.SAT R90, R11, R6, RZ ;  /* 0x000000060b5a7239 */ /* 0x000fe200000014ff */
[----:B------:R-:W-:Y:S01]  /*6810*/  IMAD R9, R74, R72, R9 ;  /* 0x000000484a097224 */ /* 0x000fe200078e0209 */
[----:B------:R-:W-:Y:S01]  /*6820*/  SHF.R.S32.HI R77, RZ, 0x18, R77 ;  /* 0x00000018ff4d7819 */ /* 0x000fe2000001144d */
[----:B------:R-:W-:Y:S01]  /*6830*/  IMAD.U32 R74, R83, 0x10000, RZ ;  /* 0x00010000534a7824 */ /* 0x000fe200078e00ff */
[----:B------:R-:W-:Y:S01]  /*6840*/  I2IP.S8.S32.SAT R89, R5, R4, R90 ;  /* 0x0000000405597239 */ /* 0x000fe2000000145a */
[C---:B------:R-:W-:Y:S02]  /*6850*/  IMAD R15, R70.reuse, R15, RZ ;  /* 0x0000000f460f7224 */ /* 0x040fe400078e02ff */
[----:B------:R-:W-:Y:S01]  /*6860*/  IMAD R10, R75, R72, R10 ;  /* 0x000000484b0a7224 */ /* 0x000fe200078e020a */
[----:B------:R-:W-:Y:S01]  /*6870*/  PRMT R75, R83, 0x8880, RZ ;  /* 0x00008880534b7816 */ /* 0x000fe200000000ff */
        /* <DEDUP_REMOVED lines=11> */
[C---:B------:R-:W-:Y:S01]  /*6930*/  IMAD R19, R70.reuse, R19, RZ ;  /* 0x0000001346137224 */ /* 0x040fe200078e02ff */
[----:B------:R-:W-:Y:S01]  /*6940*/  I2IP.S8.S32.SAT R90, R9, R8, R90 ;  /* 0x00000008095a7239 */ /* 0x000fe2000000145a */
[C---:B------:R-:W-:Y:S01]  /*6950*/  IMAD R16, R70.reuse, R20, RZ ;  /* 0x0000001446107224 */ /* 0x040fe200078e02ff */
[----:B------:R-:W-:Y:S01]  /*6960*/  SHF.R.S32.HI R74, RZ, 0x18, R74 ;  /* 0x00000018ff4a7819 */ /* 0x000fe2000001144a */
[-C--:B------:R-:W-:Y:S01]  /*6970*/  IMAD R14, R77, R72.reuse, R14 ;  /* 0x000000484d0e7224 */ /* 0x080fe200078e020e */
[----:B------:R-:W-:Y:S01]  /*6980*/  SHF.R.S32.HI R75, RZ, 0x18, R75 ;  /* 0x00000018ff4b7819 */ /* 0x000fe2000001144b */
[----:B------:R-:W-:Y:S01]  /*6990*/  IMAD R17, R70, R21, RZ ;  /* 0x0000001546117224 */ /* 0x000fe200078e02ff */
[----:B------:R-:W-:Y:S01]  /*69a0*/  SHF.L.U32 R77, R85, 0x8, RZ ;  /* 0x00000008554d7819 */ /* 0x000fe200000006ff */
[----:B------:R-:W-:Y:S01]  /*69b0*/  IMAD R19, R76, R72, R19 ;  /* 0x000000484c137224 */ /* 0x000fe200078e0213 */
[----:B------:R-:W-:Y:S01]  /*69c0*/  SHF.R.S32.HI R76, RZ, 0x18, R85 ;  /* 0x00000018ff4c7819 */ /* 0x000fe20000011455 */
[----:B------:R-:W-:Y:S01]  /*69d0*/  IMAD R18, R70, R22, RZ ;  /* 0x0000001646127224 */ /* 0x000fe200078e02ff */
[----:B------:R-:W-:Y:S01]  /*69e0*/  SHF.R.S32.HI R77, RZ, 0x18, R77 ;  /* 0x00000018ff4d7819 */ /* 0x000fe2000001144d */
[----:B------:R-:W-:Y:S01]  /*69f0*/  IMAD R16, R73, R72, R16 ;  /* 0x0000004849107224 */ /* 0x000fe200078e0210 */
[----:B------:R-:W-:Y:S01]  /*6a00*/  I2IP.S8.S32.SAT R91, R19, R14, RZ ;  /* 0x0000000e135b7239 */ /* 0x000fe200000014ff */
[-C--:B------:R-:W-:Y:S01]  /*6a10*/  IMAD R17, R74, R72.reuse, R17 ;  /* 0x000000484a117224 */ /* 0x080fe200078e0211 */
[----:B------:R-:W-:Y:S01]  /*6a20*/  SHF.L.U32 R74, R85, 0x10, RZ ;  /* 0x00000010554a7819 */ /* 0x000fe200000006ff */
[C---:B------:R-:W-:Y:S01]  /*6a30*/  IMAD R23, R70.reuse, R23, RZ ;  /* 0x0000001746177224 */ /* 0x040fe200078e02ff */
[----:B------:R-:W-:Y:S01]  /*6a40*/  SHF.R.S32.HI R73, RZ, 0x18, R84 ;  /* 0x00000018ff497819 */ /* 0x000fe20000011454 */
[----:B------:R-:W-:Y:S01]  /*6a50*/  IMAD R18, R75, R72, R18 ;  /* 0x000000484b127224 */ /* 0x000fe200078e0212 */
[----:B------:R-:W-:Y:S01]  /*6a60*/  PRMT R75, R85, 0x8880, RZ ;  /* 0x00008880554b7816 */ /* 0x000fe200000000ff */
[C---:B------:R-:W-:Y:S01]  /*6a70*/  IMAD R20, R70.reuse, R24, RZ ;  /* 0x0000001846147224 */ /* 0x040fe200078e02ff */
[----:B------:R-:W-:Y:S01]  /*6a80*/  SHF.R.S32.HI R74, RZ, 0x18, R74 ;  /* 0x00000018ff4a7819 */ /* 0x000fe2000001144a */
[----:B------:R-:W-:Y:S01]  /*6a90*/  IMAD R21, R70, R25, RZ ;  /* 0x0000001946157224 */ /* 0x000fe200078e02ff */
[----:B------:R-:W-:Y:S01]  /*6aa0*/  I2IP.S8.S32.SAT R91, R13, R12, R91 ;  /* 0x0000000c0d5b7239 */ /* 0x000fe2000000145b */
[-C--:B------:R-:W-:Y:S01]  /*6ab0*/  IMAD R23, R73, R72.reuse, R23 ;  /* 0x0000004849177224 */ /* 0x080fe200078e0217 */
[C---:B------:R-:W-:Y:S01]  /*6ac0*/  PRMT R73, R86.reuse, 0x8880, RZ ;  /* 0x0000888056497816 */ /* 0x040fe200000000ff */
[-C--:B------:R-:W-:Y:S01]  /*6ad0*/  IMAD R20, R75, R72.reuse, R20 ;  /* 0x000000484b147224 */ /* 0x080fe200078e0214 */
[----:B------:R-:W-:Y:S01]  /*6ae0*/  SHF.L.U32 R75, R86, 0x8, RZ ;  /* 0x00000008564b7819 */ /* 0x000fe200000006ff */
[----:B------:R-:W-:Y:S01]  /*6af0*/  IMAD R21, R74, R72, R21 ;  /* 0x000000484a157224 */ /* 0x000fe200078e0215 */
[----:B------:R1:W-:Y:S01]  /*6b00*/  STS.128 [R135+UR44+0x4200], R88 ;  /* 0x0042005887007988 */ /* 0x0003e20008000c2c */
[----:B------:R-:W-:Y:S01]  /*6b10*/  IMAD R22, R70, R26, RZ ;  /* 0x0000001a46167224 */ /* 0x000fe200078e02ff */
[----:B------:R-:W-:Y:S01]  /*6b20*/  I2IP.S8.S32.SAT R100, R23, R18, RZ ;  /* 0x0000001217647239 */ /* 0x000fe200000014ff */
[----:B------:R-:W-:Y:S01]  /*6b30*/  IMAD.U32 R74, R86, 0x10000, RZ ;  /* 0x00010000564a7824 */ /* 0x000fe200078e00ff */
[----:B------:R-:W-:Y:S01]  /*6b40*/  SHF.R.S32.HI R75, RZ, 0x18, R75 ;  /* 0x00000018ff4b7819 */ /* 0x000fe2000001144b */
[C---:B------:R-:W-:Y:S01]  /*6b50*/  IMAD R27, R70.reuse, R27, RZ ;  /* 0x0000001b461b7224 */ /* 0x040fe200078e02ff */
[----:B------:R-:W-:Y:S01]  /*6b60*/  I2IP.S8.S32.SAT R100, R17, R16, R100 ;  /* 0x0000001011647239 */ /* 0x000fe20000001464 */
[C---:B------:R-:W-:Y:S01]  /*6b70*/  IMAD R24, R70.reuse, R28, RZ ;  /* 0x0000001c46187224 */ /* 0x040fe200078e02ff */
[----:B------:R-:W-:Y:S01]  /*6b80*/  SHF.R.S32.HI R74, RZ, 0x18, R74 ;  /* 0x00000018ff4a7819 */ /* 0x000fe2000001144a */
[-C--:B------:R-:W-:Y:S01]  /*6b90*/  IMAD R22, R77, R72.reuse, R22 ;  /* 0x000000484d167224 */ /* 0x080fe200078e0216 */
[----:B------:R-:W-:Y:S01]  /*6ba0*/  SHF.L.U32 R77, R87, 0x8, RZ ;  /* 0x00000008574d7819 */ /* 0x000fe200000006ff */
[----:B------:R-:W-:Y:S02]  /*6bb0*/  IMAD R25, R70, R29, RZ ;  /* 0x0000001d46197224 */ /* 0x000fe400078e02ff */
        /* <DEDUP_REMOVED lines=33> */
[----:B------:R-:W-:Y:S01]  /*6dd0*/  PRMT R76, R93, 0x8880, RZ ;  /* 0x000088805d4c7816 */ /* 0x000fe200000000ff */
[C---:B------:R-:W-:Y:S02]  /*6de0*/  IMAD R34, R70.reuse, R38, RZ ;  /* 0x0000002646227224 */ /* 0x040fe400078e02ff */
[----:B------:R-:W-:Y:S01]  /*6df0*/  IMAD R32, R73, R72, R32 ;  /* 0x0000004849207224 */ /* 0x000fe200078e0220 */
[----:B------:R-:W-:Y:S01]  /*6e00*/  SHF.R.S32.HI R73, RZ, 0x18, R92 ;  /* 0x00000018ff497819 */ /* 0x000fe2000001145c */
[----:B------:R-:W-:Y:S01]  /*6e10*/  IMAD R39, R70, R39, RZ ;  /* 0x0000002746277224 */ /* 0x000fe200078e02ff */
[----:B------:R-:W-:Y:S01]  /*6e20*/  I2IP.S8.S32.SAT R103, R35, R30, RZ ;  /* 0x0000001e23677239 */ /* 0x000fe200000014ff */
[-C--:B------:R-:W-:Y:S02]  /*6e30*/  IMAD R33, R74, R72.reuse, R33 ;  /* 0x000000484a217224 */ /* 0x080fe400078e0221 */
[----:B------:R-:W-:Y:S01]  /*6e40*/  IMAD R34, R75, R72, R34 ;  /* 0x000000484b227224 */ /* 0x000fe200078e0222 */
[----:B------:R-:W-:Y:S01]  /*6e50*/  I2IP.S8.S32.SAT R103, R29, R28, R103 ;  /* 0x0000001c1d677239 */ /* 0x000fe20000001467 */
[C---:B------:R-:W-:Y:S01]  /*6e60*/  IMAD.U32 R74, R93.reuse, 0x10000, RZ ;  /* 0x000100005d4a7824 */ /* 0x040fe200078e00ff */
[----:B------:R-:W-:Y:S01]  /*6e70*/  SHF.L.U32 R75, R93, 0x8, RZ ;  /* 0x000000085d4b7819 */ /* 0x000fe200000006ff */
[----:B------:R-:W-:Y:S01]  /*6e80*/  IMAD R39, R73, R72, R39 ;  /* 0x0000004849277224 */ /* 0x000fe200078e0227 */
[----:B------:R-:W-:Y:S01]  /*6e90*/  MOV R73, R76 ;  /* 0x0000004c00497202 */ /* 0x000fe20000000f00 */
[C---:B------:R-:W-:Y:S01]  /*6ea0*/  IMAD R36, R70.reuse, R40, RZ ;  /* 0x0000002846247224 */ /* 0x040fe200078e02ff */
[----:B------:R-:W-:Y:S01]  /*6eb0*/  SHF.R.S32.HI R74, RZ, 0x18, R74 ;  /* 0x00000018ff4a7819 */ /* 0x000fe2000001144a */
[C---:B------:R-:W-:Y:S01]  /*6ec0*/  IMAD R37, R70.reuse, R41, RZ ;  /* 0x0000002946257224 */ /* 0x040fe200078e02ff */
[----:B------:R-:W-:Y:S01]  /*6ed0*/  SHF.R.S32.HI R75, RZ, 0x18, R75 ;  /* 0x00000018ff4b7819 */ /* 0x000fe2000001144b */
[----:B------:R-:W-:Y:S01]  /*6ee0*/  IMAD R38, R70, R42, RZ ;  /* 0x0000002a46267224 */ /* 0x000fe200078e02ff */
[----:B------:R1:W-:Y:S01]  /*6ef0*/  STS.128 [R157+0x4200], R100 ;  /* 0x004200649d007388 */ /* 0x0003e20000000c00 */
[----:B------:R-:W-:Y:S01]  /*6f00*/  IMAD R36, R73, R72, R36 ;  /* 0x0000004849247224 */ /* 0x000fe200078e0224 */
[----:B------:R-:W-:Y:S01]  /*6f10*/  I2IP.S8.S32.SAT R104, R39, R34, RZ ;  /* 0x0000002227687239 */ /* 0x000fe200000014ff */
[-C--:B------:R-:W-:Y:S01]  /*6f20*/  IMAD R37, R74, R72.reuse, R37 ;  /* 0x000000484a257224 */ /* 0x080fe200078e0225 */
[----:B------:R-:W-:Y:S01]  /*6f30*/  SHF.R.S32.HI R76, RZ, 0x18, R93 ;  /* 0x00000018ff4c7819 */ /* 0x000fe2000001145d */
[----:B------:R-:W-:Y:S01]  /*6f40*/  IMAD R43, R70, R43, RZ ;  /* 0x0000002b462b7224 */ /* 0x000fe200078e02ff */
[C---:B------:R-:W-:Y:S01]  /*6f50*/  SHF.L.U32 R74, R94.reuse, 0x10, RZ ;  /* 0x000000105e4a7819 */ /* 0x040fe200000006ff */
[----:B------:R-:W-:Y:S01]  /*6f60*/  IMAD R38, R75, R72, R38 ;  /* 0x000000484b267224 */ /* 0x000fe200078e0226 */
[----:B------:R-:W-:Y:S01]  /*6f70*/  PRMT R73, R94, 0x8880, RZ ;  /* 0x000088805e497816 */ /* 0x000fe200000000ff */
[----:B------:R-:W-:Y:S01]  /*6f80*/  IMAD R40, R70, R44, RZ ;  /* 0x0000002c46287224 */ /* 0x000fe200078e02ff */
[----:B------:R-:W-:Y:S01]  /*6f90*/  SHF.L.U32 R75, R94, 0x8, RZ ;  /* 0x000000085e4b7819 */ /* 0x000fe200000006ff */
[----:B------:R-:W-:Y:S01]  /*6fa0*/  IMAD R41, R70, R45, RZ ;  /* 0x0000002d46297224 */ /* 0x000fe200078e02ff */
[----:B------:R-:W-:Y:S01]  /*6fb0*/  SHF.R.S32.HI R74, RZ, 0x18, R74 ;  /* 0x00000018ff4a7819 */ /* 0x000fe2000001144a */
[----:B------:R-:W-:Y:S01]  /*6fc0*/  IMAD R43, R76, R72, R43 ;  /* 0x000000484c2b7224 */ /* 0x000fe200078e022b */
[----:B------:R-:W-:Y:S01]  /*6fd0*/  SHF.R.S32.HI R75, RZ, 0x18, R75 ;  /* 0x00000018ff4b7819 */ /* 0x000fe2000001144b */
[C---:B------:R-:W-:Y:S01]  /*6fe0*/  IMAD R42, R70.reuse, R46, RZ ;  /* 0x0000002e462a7224 */ /* 0x040fe200078e02ff */
[----:B------:R-:W-:Y:S01]  /*6ff0*/  I2IP.S8.S32.SAT R104, R33, R32, R104 ;  /* 0x0000002021687239 */ /* 0x000fe20000001468 */
[----:B------:R-:W-:Y:S01]  /*7000*/  IMAD R40, R73, R72, R40 ;  /* 0x0000004849287224 */ /* 0x000fe200078e0228 */
[----:B------:R-:W-:Y:S01]  /*7010*/  SHF.R.S32.HI R76, RZ, 0x18, R94 ;  /* 0x00000018ff4c7819 */ /* 0x000fe2000001145e */
[----:B------:R-:W-:Y:S01]  /*7020*/  IMAD R47, R70, R47, RZ ;  /* 0x0000002f462f7224 */ /* 0x000fe200078e02ff */
[----:B------:R-:W-:Y:S01]  /*7030*/  I2IP.S8.S32.SAT R105, R43, R38, RZ ;  /* 0x000000262b697239 */ /* 0x000fe200000014ff */
[-C--:B------:R-:W-:Y:S01]  /*7040*/  IMAD R41, R74, R72.reuse, R41 ;  /* 0x000000484a297224 */ /* 0x080fe200078e0229 */
[----:B------:R-:W-:Y:S01]  /*7050*/  PRMT R73, R95, 0x8880, RZ ;  /* 0x000088805f497816 */ /* 0x000fe200000000ff */
[-C--:B------:R-:W-:Y:S01]  /*7060*/  IMAD R42, R75, R72.reuse, R42 ;  /* 0x000000484b2a7224 */ /* 0x080fe200078e022a */
[----:B------:R-:W-:Y:S01]  /*7070*/  SHF.L.U32 R74, R95, 0x10, RZ ;  /* 0x000000105f4a7819 */ /* 0x000fe200000006ff */
[----:B------:R-:W-:Y:S01]  /*7080*/  IMAD R47, R76, R72, R47 ;  /* 0x000000484c2f7224 */ /* 0x000fe200078e022f */
[----:B------:R-:W-:Y:S01]  /*7090*/  I2IP.S8.S32.SAT R105, R37, R36, R105 ;  /* 0x0000002425697239 */ /* 0x000fe20000001469 */
[C---:B------:R-:W-:Y:S01]  /*70a0*/  IMAD R44, R70.reuse, R48, RZ ;  /* 0x00000030462c7224 */ /* 0x040fe200078e02ff */
[----:B------:R-:W-:Y:S01]  /*70b0*/  SHF.R.S32.HI R74, RZ, 0x18, R74 ;  /* 0x00000018ff4a7819 */ /* 0x000fe2000001144a */
[----:B------:R-:W-:Y:S01]  /*70c0*/  IMAD.SHL.U32 R76, R95, 0x100, RZ ;  /* 0x000001005f4c7824 */ /* 0x000fe200078e00ff */
[----:B------:R-:W-:Y:S01]  /*70d0*/  I2IP.S8.S32.SAT R106, R47, R42, RZ ;  /* 0x0000002a2f6a7239 */ /* 0x000fe200000014ff */
[----:B------:R-:W-:Y:S01]  /*70e0*/  IMAD R45, R70, R49, RZ ;  /* 0x00000031462d7224 */ /* 0x000fe200078e02ff */
[----:B------:R-:W-:Y:S01]  /*70f0*/  PRMT R75, R96, 0x8880, RZ ;  /* 0x00008880604b7816 */ /* 0x000fe200000000ff */
[----:B------:R-:W-:Y:S01]  /*7100*/  IMAD R44, R73, R72, R44 ;  /* 0x00000048492c7224 */ /* 0x000fe200078e022c */
[----:B------:R-:W-:Y:S01]  /*7110*/  SHF.R.S32.HI R73, RZ, 0x18, R76 ;  /* 0x00000018ff497819 */ /* 0x000fe2000001144c */
[----:B------:R-:W-:Y:S01]  /*7120*/  IMAD R46, R70, R50, RZ ;  /* 0x00000032462e7224 */ /* 0x000fe200078e02ff */
[----:B------:R-:W-:Y:S01]  /*7130*/  I2IP.S8.S32.SAT R106, R41, R40, R106 ;  /* 0x00000028296a7239 */ /* 0x000fe2000000146a */
[----:B------:R-:W-:Y:S01]  /*7140*/  IMAD R45, R74, R72, R45 ;  /* 0x000000484a2d7224 */ /* 0x000fe200078e022d */
[----:B------:R-:W-:Y:S01]  /*7150*/  SHF.R.S32.HI R74, RZ, 0x18, R95 ;  /* 0x00000018ff4a7819 */ /* 0x000fe2000001145f */
[----:B------:R-:W-:Y:S01]  /*7160*/  IMAD R51, R70, R51, RZ ;  /* 0x0000003346337224 */ /* 0x000fe200078e02ff */
[----:B------:R-:W-:Y:S01]  /*7170*/  SHF.L.U32 R76, R96, 0x8, RZ ;  /* 0x00000008604c7819 */ /* 0x000fe200000006ff */
[----:B------:R-:W-:Y:S02]  /*7180*/  IMAD R48, R70, R52, RZ ;  /* 0x0000003446307224 */ /* 0x000fe400078e02ff */
[-C--:B------:R-:W-:Y:S01]  /*7190*/  IMAD R46, R73, R72.reuse, R46 ;  /* 0x00000048492e7224 */ /* 0x080fe200078e022e */
[----:B------:R-:W-:Y:S01]  /*71a0*/  SHF.R.S32.HI R73, RZ, 0x18, R77 ;  /* 0x00000018ff497819 */ /* 0x000fe2000001144d */
[-C--:B------:R-:W-:Y:S01]  /*71b0*/  IMAD R51, R74, R72.reuse, R51 ;  /* 0x000000484a337224 */ /* 0x080fe200078e0233 */
[----:B------:R-:W-:Y:S01]  /*71c0*/  SHF.R.S32.HI R74, RZ, 0x18, R96 ;  /* 0x00000018ff4a7819 */ /* 0x000fe20000011460 */
[----:B------:R-:W-:Y:S01]  /*71d0*/  IMAD R49, R70, R53, RZ ;  /* 0x0000003546317224 */ /* 0x000fe200078e02ff */
[----:B------:R-:W-:Y:S01]  /*71e0*/  SHF.L.U32 R77, R98, 0x8, RZ ;  /* 0x00000008624d7819 */ /* 0x000fe200000006ff */
[----:B------:R-:W-:Y:S01]  /*71f0*/  IMAD R48, R75, R72, R48 ;  /* 0x000000484b307224 */ /* 0x000fe200078e0230 */
[----:B------:R-:W-:Y:S01]  /*7200*/  SHF.R.S32.HI R75, RZ, 0x18, R76 ;  /* 0x00000018ff4b7819 */ /* 0x000fe2000001144c */
[C---:B------:R-:W-:Y:S01]  /*7210*/  IMAD R50, R70.reuse, R54, RZ ;  /* 0x0000003646327224 */ /* 0x040fe200078e02ff */
[----:B------:R-:W-:Y:S01]  /*7220*/  I2IP.S8.S32.SAT R107, R51, R46, RZ ;  /* 0x0000002e336b7239 */ /* 0x000fe200000014ff */
[C---:B------:R-:W-:Y:S01]  /*7230*/  IMAD R55, R70.reuse, R55, RZ ;  /* 0x0000003746377224 */ /* 0x040fe200078e02ff */
[----:B------:R-:W-:Y:S01]  /*7240*/  SHF.L.U32 R76, R97, 0x10, RZ ;  /* 0x00000010614c7819 */ /* 0x000fe200000006ff */
[----:B------:R-:W-:Y:S01]  /*7250*/  IMAD R49, R73, R72, R49 ;  /* 0x0000004849317224 */ /* 0x000fe200078e0231 */
[----:B------:R-:W-:Y:S01]  /*7260*/  PRMT R73, R97, 0x8880, RZ ;  /* 0x0000888061497816 */ /* 0x000fe200000000ff */
[----:B------:R-:W-:Y:S01]  /*7270*/  IMAD R52, R70, R56, RZ ;  /* 0x0000003846347224 */ /* 0x000fe200078e02ff */
[----:B------:R-:W-:Y:S01]  /*7280*/  I2IP.S8.S32.SAT R107, R45, R44, R107 ;  /* 0x0000002c2d6b7239 */ /* 0x000fe2000000146b */
[-C--:B------:R-:W-:Y:S01]  /*7290*/  IMAD R50, R75, R72.reuse, R50 ;  /* 0x000000484b327224 */ /* 0x080fe200078e0232 */
[----:B------:R-:W-:Y:S01]  /*72a0*/  PRMT R75, R98, 0x8880, RZ ;  /* 0x00008880624b7816 */ /* 0x000fe200000000ff */
[-C--:B------:R-:W-:Y:S01]  /*72b0*/  IMAD R55, R74, R72.reuse, R55 ;  /* 0x000000484a377224 */ /* 0x080fe200078e0237 */
[----:B------:R-:W-:Y:S01]  /*72c0*/  SHF.R.S32.HI R74, RZ, 0x18, R76 ;  /* 0x00000018ff4a7819 */ /* 0x000fe2000001144c */
[----:B------:R-:W-:Y:S01]  /*72d0*/  IMAD R52, R73, R72, R52 ;  /* 0x0000004849347224 */ /* 0x000fe200078e0234 */
[----:B------:R-:W-:Y:S01]  /*72e0*/  SHF.L.U32 R73, R97, 0x8, RZ ;  /* 0x0000000861497819 */ /* 0x000fe200000006ff */
[C---:B------:R-:W-:Y:S01]  /*72f0*/  IMAD R53, R70.reuse, R57, RZ ;  /* 0x0000003946357224 */ /* 0x040fe200078e02ff */
[----:B------:R1:W-:Y:S01]  /*7300*/  STS.128 [R156+0x4200], R104 ;  /* 0x004200689c007388 */ /* 0x0003e20000000c00 */
[----:B------:R-:W-:Y:S01]  /*7310*/  IMAD R54, R70, R58, RZ ;  /* 0x0000003a46367224 */ /* 0x000fe200078e02ff */
[----:B------:R-:W-:Y:S01]  /*7320*/  SHF.R.S32.HI R73, RZ, 0x18, R73 ;  /* 0x00000018ff497819 */ /* 0x000fe20000011449 */
[----:B------:R-:W-:Y:S01]  /*7330*/  IMAD R53, R74, R72, R53 ;  /* 0x000000484a357224 */ /* 0x000fe200078e0235 */
[----:B------:R-:W-:Y:S01]  /*7340*/  SHF.L.U32 R76, R98, 0x10, RZ ;  /* 0x00000010624c7819 */ /* 0x000fe200000006ff */
[C---:B------:R-:W-:Y:S01]  /*7350*/  IMAD R59, R70.reuse, R59, RZ ;  /* 0x0000003b463b7224 */ /* 0x040fe200078e02ff */
[----:B------:R-:W-:Y:S01]  /*7360*/  SHF.R.S32.HI R74, RZ, 0x18, R97 ;  /* 0x00000018ff4a7819 */ /* 0x000fe20000011461 */
[C---:B------:R-:W-:Y:S01]  /*7370*/  IMAD R56, R70.reuse, R60, RZ ;  /* 0x0000003c46387224 */ /* 0x040fe200078e02ff */
[----:B------:R-:W-:Y:S01]  /*7380*/  I2IP.S8.S32.SAT R108, R55, R50, RZ ;  /* 0x00000032376c7239 */ /* 0x000fe200000014ff */
[----:B------:R-:W-:Y:S01]  /*7390*/  IMAD R54, R73, R72, R54 ;  /* 0x0000004849367224 */ /* 0x000fe200078e0236 */
[----:B------:R-:W-:Y:S01]  /*73a0*/  SHF.R.S32.HI R76, RZ, 0x18, R76 ;  /* 0x00000018ff4c7819 */ /* 0x000fe2000001144c */
[----:B------:R-:W-:Y:S01]  /*73b0*/  IMAD R57, R70, R61, RZ ;  /* 0x0000003d46397224 */ /* 0x000fe200078e02ff */
[----:B------:R-:W-:Y:S01]  /*73c0*/  I2IP.S8.S32.SAT R108, R49, R48, R108 ;  /* 0x00000030316c7239 */ /* 0x000fe2000000146c */
[----:B------:R-:W-:Y:S01]  /*73d0*/  IMAD R59, R74, R72, R59 ;  /* 0x000000484a3b7224 */ /* 0x000fe200078e023b */
[----:B------:R-:W-:Y:S01]  /*73e0*/  SHF.R.S32.HI R77, RZ, 0x18, R77 ;  /* 0x00000018ff4d7819 */ /* 0x000fe2000001144d */
[----:B------:R-:W-:Y:S01]  /*73f0*/  IMAD R58, R70, R62, RZ ;  /* 0x0000003e463a7224 */ /* 0x000fe200078e02ff */
[----:B------:R-:W-:Y:S01]  /*7400*/  SHF.R.S32.HI R73, RZ, 0x18, R98 ;  /* 0x00000018ff497819 */ /* 0x000fe20000011462 */
[----:B------:R-:W-:Y:S01]  /*7410*/  IMAD R56, R75, R72, R56 ;  /* 0x000000484b387224 */ /* 0x000fe200078e0238 */
[----:B------:R-:W-:Y:S01]  /*7420*/  I2IP.S8.S32.SAT R109, R59, R54, RZ ;  /* 0x000000363b6d7239 */ /* 0x000fe200000014ff */
[----:B------:R-:W-:Y:S01]  /*7430*/  IMAD R57, R76, R72, R57 ;  /* 0x000000484c397224 */ /* 0x000fe200078e0239 */
[C---:B------:R-:W-:Y:S01]  /*7440*/  PRMT R75, R99.reuse, 0x8880, RZ ;  /* 0x00008880634b7816 */ /* 0x040fe200000000ff */
[----:B------:R-:W-:Y:S01]  /*7450*/  IMAD.U32 R74, R99, 0x10000, RZ ;  /* 0x00010000634a7824 */ /* 0x000fe200078e00ff */
[----:B------:R-:W-:Y:S01]  /*7460*/  I2IP.S8.S32.SAT R109, R53, R52, R109 ;  /* 0x00000034356d7239 */ /* 0x000fe2000000146d */
[C---:B------:R-:W-:Y:S01]  /*7470*/  IMAD R63, R70.reuse, R63, RZ ;  /* 0x0000003f463f7224 */ /* 0x040fe200078e02ff */
[----:B------:R-:W-:Y:S01]  /*7480*/  SHF.R.S32.HI R76, RZ, 0x18, R99 ;  /* 0x00000018ff4c7819 */ /* 0x000fe20000011463 */
[----:B------:R-:W-:Y:S01]  /*7490*/  IMAD R58, R77, R72, R58 ;  /* 0x000000484d3a7224 */ /* 0x000fe200078e023a */
[----:B------:R-:W-:Y:S01]  /*74a0*/  SHF.L.U32 R77, R99, 0x8, RZ ;  /* 0x00000008634d7819 */ /* 0x000fe200000006ff */
[C---:B------:R-:W-:Y:S01]  /*74b0*/  IMAD R60, R70.reuse, R64, RZ ;  /* 0x00000040463c7224 */ /* 0x040fe200078e02ff */
[----:B------:R-:W-:Y:S01]  /*74c0*/  SHF.R.S32.HI R74, RZ, 0x18, R74 ;  /* 0x00000018ff4a7819 */ /* 0x000fe2000001144a */
[C---:B------:R-:W-:Y:S01]  /*74d0*/  IMAD R61, R70.reuse, R65, RZ ;  /* 0x00000041463d7224 */ /* 0x040fe200078e02ff */
[----:B------:R-:W-:Y:S01]  /*74e0*/  SHF.R.S32.HI R77, RZ, 0x18, R77 ;  /* 0x00000018ff4d7819 */ /* 0x000fe2000001144d */
[-C--:B------:R-:W-:Y:S02]  /*74f0*/  IMAD R63, R73, R72.reuse, R63 ;  /* 0x00000048493f7224 */ /* 0x080fe400078e023f */
[----:B------:R-:W-:Y:S02]  /*7500*/  IMAD R60, R75, R72, R60 ;  /* 0x000000484b3c7224 */ /* 0x000fe400078e023c */
[----:B------:R-:W-:Y:S01]  /*7510*/  IMAD R62, R70, R66, RZ ;  /* 0x00000042463e7224 */ /* 0x000fe200078e02ff */
[----:B------:R-:W-:Y:S01]  /*7520*/  I2IP.S8.S32.SAT R110, R63, R58, RZ ;  /* 0x0000003a3f6e7239 */ /* 0x000fe200000014ff */
[----:B------:R-:W-:Y:S02]  /*7530*/  IMAD R61, R74, R72, R61 ;  /* 0x000000484a3d7224 */ /* 0x000fe400078e023d */
[----:B------:R-:W-:Y:S01]  /*7540*/  IMAD R67, R70, R67, RZ ;  /* 0x0000004346437224 */ /* 0x000fe200078e02ff */
[----:B------:R-:W-:Y:S01]  /*7550*/  I2IP.S8.S32.SAT R110, R57, R56, R110 ;  /* 0x00000038396e7239 */ /* 0x000fe2000000146e */
[-C--:B------:R-:W-:Y:S02]  /*7560*/  IMAD R62, R77, R72.reuse, R62 ;  /* 0x000000484d3e7224 */ /* 0x080fe400078e023e */
[----:B------:R-:W-:Y:S05]  /*7570*/  IMAD R67, R76, R72, R67 ;  /* 0x000000484c437224 */ /* 0x000fea00078e0243 */
[----:B------:R-:W-:Y:S04]  /*7580*/  I2IP.S8.S32.SAT R111, R67, R62, RZ ;  /* 0x0000003e436f7239 */ /* 0x000fe800000014ff */
[----:B------:R-:W-:Y:S05]  /*7590*/  I2IP.S8.S32.SAT R111, R61, R60, R111 ;  /* 0x0000003c3d6f7239 */ /* 0x000fea000000146f */
[----:B------:R1:W-:Y:S01]  /*75a0*/  STS.128 [R155+0x4200], R108 ;  /* 0x0042006c9b007388 */ /* 0x0003e20000000c00 */
[----:B------:R-:W-:Y:S01]  /*75b0*/  @!PT LDS RZ, [RZ] ;  /* 0x00000000fffff984 */ /* 0x000fe20000000800 */
[----:B------:R-:W-:Y:S01]  /*75c0*/  @!PT LDS RZ, [RZ] ;  /* 0x00000000fffff984 */ /* 0x000fe20000000800 */
[----:B------:R-:W-:Y:S01]  /*75d0*/  @!PT LDS RZ, [RZ] ;  /* 0x00000000fffff984 */ /* 0x000fe20000000800 */
[----:B------:R-:W-:Y:S01]  /*75e0*/  @!PT LDS RZ, [RZ] ;  /* 0x00000000fffff984 */ /* 0x000fe20000000800 */
[----:B------:R2:W-:Y:S07]  /*75f0*/  MEMBAR.ALL.CTA ;  /* 0x0000000000007992 */ /* 0x0005ee0000008000 */
[----:B--2---:R-:W2:Y:S02]  /*7600*/  FENCE.VIEW.ASYNC.S ;  /* 0x00000000000073c6 */ /* 0x004ea40000000000 */
[----:B--2---:R-:W-:Y:S06]  /*7610*/  BAR.SYNC.DEFER_BLOCKING 0x1, 0x80 ;  /* 0x0042000000007b1d */ /* 0x004fec0000010000 */
[----:B------:R-:W-:Y:S05]  /*7620*/  @P0 BRA `(.L_x_113) ;  /* 0x0000000000280947 */ /* 0x000fea0003800000 */
[----:B------:R-:W2:Y:S01]  /*7630*/  LDCU.64 UR6, c[0x0][0x348] ;  /* 0x00006900ff0677ac */ /* 0x000ea20008000a00 */
[----:B------:R-:W-:Y:S01]  /*7640*/  UIADD3 UR4, UPT, UPT, UR44, 0x4200, URZ ;  /* 0x000042002c047890 */ /* 0x000fe2000fffe0ff */
[----:B------:R-:W-:Y:S05]  /*7650*/  UMOV UR51, UR36 ;  /* 0x0000002400337c82 */ /* 0x000fea0008000000 */
[----:B------:R-:W-:Y:S04]  /*7660*/  MOV R153, UR4 ;  /* 0x0000000400997c02 */ /* 0x000fe80008000f00 */
[----:B------:R-:W-:Y:S01]  /*7670*/  R2UR UR48, R153 ;  /* 0x00000000993072ca */ /* 0x000fe200000e0000 */
[----:B--2---:R-:W-:Y:S04]  /*7680*/  UIADD3 UR4, UP0, UPT, UR6, 0x680, URZ ;  /* 0x0000068006047890 */ /* 0x004fe8000ff1e0ff */
[----:B------:R-:W-:Y:S09]  /*7690*/  UIADD3.X UR5, UPT, UPT, URZ, UR7, URZ, UP0, !UPT ;  /* 0x00000007ff057290 */ /* 0x000ff200087fe4ff */
[----:B------:R2:W-:Y:S01]  /*76a0*/  UTMASTG.3D [UR48], [UR4] ;  /* 0x00000030040073b5 */ /* 0x0005e20008010000 */
[----:B------:R0:W-:Y:S01]  /*76b0*/  UTMACMDFLUSH ;  /* 0x00000000000079b7 */ /* 0x0001e20000000000 */
[----:B--2---:R-:W-:Y:S04]  /*76c0*/  DEPBAR.LE SB0, 0x1 ;  /* 0x000080400000791a */ /* 0x004fe80000000000 */
.L_x_113:
[----:B------:R-:W-:Y:S05]  /*76d0*/  BSYNC.RECONVERGENT B0 ;  /* 0x0000000000007941 */ /* 0x000fea0003800200 */
.L_x_112:
[----:B------:R-:W-:Y:S06]  /*76e0*/  BAR.SYNC.DEFER_BLOCKING 0x1, 0x80 ;  /* 0x0042000000007b1d */ /* 0x000fec0000010000 */
[----:B------:R-:W2:Y:S01]  /*76f0*/  @P6 SYNCS.PHASECHK.TRANS64.TRYWAIT P0, [R114+URZ+0x40], R115 ;  /* 0x00004073720065a7 */ /* 0x000ea200080011ff */
[----:B------:R-:W-:Y:S01]  /*7700*/  BSSY B1, `(.L_x_114) ;  /* 0x0000023000017945 */ /* 0x000fe20003800000 */
[----:B--2---:R-:W-:Y:S03]  /*7710*/  @P6 SEL R78, RZ, 0x1, !P0 ;  /* 0x00000001ff4e6807 */ /* 0x004fe60004000000 */
[----:B------:R-:W-:Y:S05]  /*7720*/  @!P6 BRA `(.L_x_115) ;  /* 0x000000000080e947 */ /* 0x000fea0003800000 */
[----:B------:R-:W-:Y:S01]  /*7730*/  ISETP.NE.AND P1, PT, R79, RZ, PT ;  /* 0x000000ff4f00720c */ /* 0x000fe20003f25270 */
[----:B------:R-:W-:Y:S01]  /*7740*/  BSSY B0, `(.L_x_116) ;  /* 0x000000a000007945 */ /* 0x000fe20003800000 */
[----:B------:R-:W-:Y:S11]  /*7750*/  ISETP.NE.AND P0, PT, R78, RZ, PT ;  /* 0x000000ff4e00720c */ /* 0x000ff60003f05270 */
[----:B------:R-:W-:Y:S04]  /*7760*/  @P1 IMAD R113, R148, 0x2000, R113 ;  /* 0x0000200094711824 */ /* 0x000fe800078e0271 */
[--C-:B------:R-:W-:Y:S01]  /*7770*/  @P1 IMAD.IADD R112, R112, 0x1, R113.reuse ;  /* 0x0000000170701824 */ /* 0x100fe200078e0271 */
[----:B------:R-:W-:Y:S01]  /*7780*/  @P1 IADD3 R2, PT, PT, R152, R113, RZ ;  /* 0x0000007198021210 */ /* 0x000fe20007ffe0ff */
[----:B------:R-:W-:Y:S01]  /*7790*/  @P1 IMAD.IADD R0, R151, 0x1, R113 ;  /* 0x0000000197001824 */ /* 0x000fe200078e0271 */
[----:B------:R-:W-:Y:S06]  /*77a0*/  @P0 BRA `(.L_x_117) ;  /* 0x00000000000c0947 */ /* 0x000fec0003800000 */
[----:B------:R-:W-:Y:S04]  /*77b0*/  SHF.L.U32 R3, R146, 0x1f, RZ ;  /* 0x0000001f92037819 */ /* 0x000fe800000006ff */
[----:B------:R-:W2:Y:S02]  /*77c0*/  SYNCS.PHASECHK.TRANS64.TRYWAIT P0, [R114+URZ+0x40], R3 ;  /* 0x00004003720075a7 */ /* 0x000ea400080011ff */
[----:B--2---:R-:W-:Y:S05]  /*77d0*/  @!P0 BRA `(.L_x_118) ;  /* 0x00000020004c8947 */ /* 0x004fea0003800000 */
.L_x_117:
[----:B------:R-:W-:Y:S05]  /*77e0*/  BSYNC B0 ;  /* 0x0000000000007941 */ /* 0x000fea0003800000 */
.L_x_116:
[----:B------:R-:W-:Y:S01]  /*77f0*/  ISETP.NE.AND P0, PT, R79, RZ, PT ;  /* 0x000000ff4f00720c */ /* 0x000fe20003f05270 */
[----:B--2---:R-:W-:Y:S02]  /*7800*/  VIADD R114, R114, 0x50 ;  /* 0x0000005072727836 */ /* 0x004fe40000000000 */
[----:B------:R-:W-:Y:S02]  /*7810*/  IMAD.U32 R3, RZ, RZ, UR46 ;  /* 0x0000002eff037e24 */ /* 0x000fe4000f8e00ff */
[----:B------:R-:W-:Y:S03]  /*7820*/  VIADD R148, R148, 0x1 ;  /* 0x0000000194947836 */ /* 0x000fe60000000000 */
[----:B------:R-:W-:Y:S05]  /*7830*/  PRMT R3, R3, 0x654, R114 ;  /* 0x0000065403037816 */ /* 0x000fea0000000072 */
[----:B------:R2:W3:Y:S04]  /*7840*/  @P0 LDS.128 R80, [R113+0x200] ;  /* 0x0002000071500984 */ /* 0x0004e80000000c00 */
[----:B------:R2:W4:Y:S04]  /*7850*/  @P0 LDS.128 R84, [R2+0x200] ;  /* 0x0002000002540984 */ /* 0x0005280000000c00 */
        /* <DEDUP_REMOVED lines=9> */
[----:B------:R-:W-:Y:S01]  /*78f0*/  SEL R148, R148, RZ, P0 ;  /* 0x000000ff94947207 */ /* 0x000fe20000000000 */
[----:B-----5:R5:W-:Y:S02]  /*7900*/  SYNCS.ARRIVE.TRANS64.RED.A1T0 RZ, [R3+URZ], RZ ;  /* 0x000000ff03ff79a7 */ /* 0x020be400081004ff */
[----:B-----5:R-:W-:Y:S04]  /*7910*/  SEL R3, RZ, 0x1, P0 ;  /* 0x00000001ff037807 */ /* 0x020fe80000000000 */
[----:B--234-:R-:W-:Y:S02]  /*7920*/  LOP3.LUT R146, R146, R3, RZ, 0x3c, !PT ;  /* 0x0000000392927212 */ /* 0x01cfe400078e3cff */
.L_x_115:
[----:B------:R-:W-:Y:S05]  /*7930*/  BSYNC B1 ;  /* 0x0000000000017941 */ /* 0x000fea0003800000 */
.L_x_114:
[----:B------:R-:W-:Y:S05]  /*7940*/  VIADD R0, R71, 0x40 ;  /* 0x0000004047007836 */ /* 0x000fea0000000000 */
[----:B------:R-:W-:Y:S04]  /*7950*/  SHF.R.U32.HI R0, RZ, 0x15, R0 ;  /* 0x00000015ff007819 */ /* 0x000fe80000011600 */
[----:B------:R-:W-:Y:S11]  /*7960*/  LOP3.LUT P0, RZ, R0, 0x3, R141, 0x48, !PT ;  /* 0x0000000300ff7812 */ /* 0x000ff6000780488d */
[----:B------:R-:W-:Y:S02]  /*7970*/  @!UPT UIADD3 URZ, UPT, UPT, URZ, URZ, URZ ;  /* 0x000000fffffff290 */ /* 0x000fe4000fffe0ff */
        /* <DEDUP_REMOVED lines=8> */
[----:B------:R-:W5:Y:S01]  /*7a00*/  LDCU.64 UR4, c[0x4][0x10] ;  /* 0x01000200ff0477ac */ /* 0x000f620008000a00 */
[----:B--2---:R-:W-:Y:S01]  /*7a10*/  MOV R5, UR9 ;  /* 0x0000000900057c02 */ /* 0x004fe20008000f00 */
[----:B------:R-:W-:Y:S01]  /*7a20*/  IMAD.U32 R4, RZ, RZ, UR8 ;  /* 0x00000008ff047e24 */ /* 0x000fe2000f8e00ff */
[----:B---3--:R-:W-:Y:S01]  /*7a30*/  MOV R7, UR7 ;  /* 0x0000000700077c02 */ /* 0x008fe20008000f00 */
[----:B------:R-:W-:Y:S01]  /*7a40*/  IMAD.U32 R6, RZ, RZ, UR6 ;  /* 0x00000006ff067e24 */ /* 0x000fe2000f8e00ff */
[----:B-----5:R-:W-:Y:S01]  /*7a50*/  MOV R11, UR5 ;  /* 0x00000005000b7c02 */ /* 0x020fe20008000f00 */
[----:B------:R-:W-:Y:S02]  /*7a60*/  IMAD.U32 R10, RZ, RZ, UR4 ;  /* 0x00000004ff0a7e24 */ /* 0x000fe4000f8e00ff */
[----:B------:R-:W-:Y:S07]  /*7a70*/  LEPC R20, `(.L_x_119) ;  /* 0x000000001014794e */ /* 0x000fee0000000000 */
[----:B-1--4-:R-:W-:Y:S05]  /*7a80*/  CALL.ABS.NOINC R2 ;  /* 0x0000000002007343 */ /* 0x012fea0003c00000 */
.L_x_119:
[----:B------:R-:W-:Y:S01]  /*7a90*/  ISETP.NE.AND P0, PT, R154, RZ, PT ;  /* 0x000000ff9a00720c */ /* 0x000fe20003f05270 */
[----:B------:R-:W-:Y:S05]  /*7aa0*/  WARPSYNC.ALL ;  /* 0x0000000000007948 */ /* 0x000fea0003800000 */
[----:B------:R-:W-:Y:S01]  /*7ab0*/  R2UR UR4, R71 ;  /* 0x00000000470472ca */ /* 0x000fe200000e0000 */
[----:B------:R-:W-:Y:S01]  /*7ac0*/  IMAD.U32 R130, R82, 0x10000, RZ ;  /* 0x0001000052827824 */ /* 0x000fe200078e00ff */
[C---:B------:R-:W-:Y:S01]  /*7ad0*/  SHF.L.U32 R75, R80.reuse, 0x10, RZ ;  /* 0x00000010504b7819 */ /* 0x040fe200000006ff */
[----:B------:R-:W-:Y:S01]  /*7ae0*/  IMAD.U32 R115, R87, 0x10000, RZ ;  /* 0x0001000057737824 */ /* 0x000fe200078e00ff */
[----:B------:R-:W-:Y:S01]  /*7af0*/  PRMT R73, R80, 0x8880, RZ ;  /* 0x0000888050497816 */ /* 0x000fe200000000ff */
[----:B-1----:R-:W-:Y:S01]  /*7b00*/  IMAD.U32 R104, R96, 0x10000, RZ ;  /* 0x0001000060687824 */ /* 0x002fe200078e00ff */
[----:B------:R-:W-:Y:S01]  /*7b10*/  SHF.L.U32 R74, R80, 0x8, RZ ;  /* 0x00000008504a7819 */ /* 0x000fe200000006ff */
[----:B------:R-:W-:Y:S01]  /*7b20*/  IMAD.SHL.U32 R123, R84, 0x100, RZ ;  /* 0x00000100547b7824 */ /* 0x000fe200078e00ff */
[----:B------:R-:W-:Y:S01]  /*7b30*/  SHF.R.S32.HI R75, RZ, 0x18, R75 ;  /* 0x00000018ff4b7819 */ /* 0x000fe2000001144b */
[----:B------:R-:W-:Y:S01]  /*7b40*/  IMAD.SHL.U32 R108, R93, 0x100, RZ ;  /* 0x000001005d6c7824 */ /* 0x000fe200078e00ff */
[----:B------:R-:W-:Y:S01]  /*7b50*/  SHF.R.S32.HI R74, RZ, 0x18, R74 ;  /* 0x00000018ff4a7819 */ /* 0x000fe2000001144a */
[----:B------:R-:W-:Y:S01]  /*7b60*/  BSSY.RECONVERGENT B0, `(.L_x_120) ;  /* 0x0000122000007945 */ /* 0x000fe20003800200 */
[----:B------:R-:W-:Y:S01]  /*7b70*/  SHF.R.S32.HI R76, RZ, 0x18, R80 ;  /* 0x00000018ff4c7819 */ /* 0x000fe20000011450 */
[----:B------:R-:W1:Y:S01]  /*7b80*/  LDTM.x64 R4, tmem[UR4+0x40] ;  /* 0x00004004000479ee */ /* 0x000e620008340000 */
[----:B------:R-:W-:Y:S01]  /*7b90*/  NOP ;  /* 0x0000000000007918 */ /* 0x000fe20000000000 */
[----:B------:R-:W-:Y:S02]  /*7ba0*/  IADD3 R144, PT, PT, R144, 0xb0, RZ ;  /* 0x000000b090907810 */ /* 0x000fe40007ffe0ff */
[C---:B------:R-:W-:Y:S02]  /*7bb0*/  PRMT R134, R81.reuse, 0x8880, RZ ;  /* 0x0000888051867816 */ /* 0x040fe400000000ff */
[----:B------:R-:W-:Y:S02]  /*7bc0*/  LOP3.LUT R144, R144, 0xfefffff8, RZ, 0xc0, !PT ;  /* 0xfefffff890907812 */ /* 0x000fe400078ec0ff */
[----:B------:R-:W-:Y:S02]  /*7bd0*/  SHF.L.U32 R133, R81, 0x10, RZ ;  /* 0x0000001051857819 */ /* 0x000fe400000006ff */
[----:B-1----:R1:W-:Y:S01]  /*7be0*/  SYNCS.ARRIVE.TRANS64.RED.A1T0 RZ, [R144+URZ], RZ ;  /* 0x000000ff90ff79a7 */ /* 0x0023e200081004ff */
[----:B------:R-:W-:Y:S02]  /*7bf0*/  PRMT R131, R82, 0x8880, RZ ;  /* 0x0000888052837816 */ /* 0x000fe400000000ff */
[----:B------:R-:W-:Y:S02]  /*7c00*/  SHF.R.S32.HI R77, RZ, 0x18, R81 ;  /* 0x00000018ff4d7819 */ /* 0x000fe40000011451 */
[C---:B------:R-:W-:Y:S02]  /*7c10*/  PRMT R128, R83.reuse, 0x8880, RZ ;  /* 0x0000888053807816 */ /* 0x040fe400000000ff */
[----:B------:R-:W-:Y:S02]  /*7c20*/  SHF.R.S32.HI R78, RZ, 0x18, R82 ;  /* 0x00000018ff4e7819 */ /* 0x000fe40000011452 */
[----:B------:R-:W-:Y:S02]  /*7c30*/  SHF.L.U32 R127, R83, 0x10, RZ ;  /* 0x00000010537f7819 */ /* 0x000fe400000006ff */
[----:B------:R-:W-:Y:S02]  /*7c40*/  PRMT R125, R84, 0x8880, RZ ;  /* 0x00008880547d7816 */ /* 0x000fe400000000ff */
[----:B------:R-:W-:Y:S01]  /*7c50*/  SHF.R.S32.HI R79, RZ, 0x18, R83 ;  /* 0x00000018ff4f7819 */ /* 0x000fe20000011453 */
[C---:B------:R-:W-:Y:S01]  /*7c60*/  IMAD R0, R70.reuse, R4, RZ ;  /* 0x0000000446007224 */ /* 0x040fe200078e02ff */
[----:B------:R-:W-:Y:S01]  /*7c70*/  SHF.R.S32.HI R4, RZ, 0x18, R133 ;  /* 0x00000018ff047819 */ /* 0x000fe20000011485 */
[----:B------:R-:W-:Y:S01]  /*7c80*/  IMAD R2, R70, R5, RZ ;  /* 0x0000000546027224 */ /* 0x000fe200078e02ff */
[----:B------:R-:W-:Y:S01]  /*7c90*/  SHF.L.U32 R124, R84, 0x10, RZ ;  /* 0x00000010547c7819 */ /* 0x000fe200000006ff */
[C---:B------:R-:W-:Y:S01]  /*7ca0*/  IMAD R3, R70.reuse, R6, RZ ;  /* 0x0000000646037224 */ /* 0x040fe200078e02ff */
[----:B------:R-:W-:Y:S01]  /*7cb0*/  PRMT R122, R85, 0x8880, RZ ;  /* 0x00008880557a7816 */ /* 0x000fe200000000ff */
[-C--:B------:R-:W-:Y:S01]  /*7cc0*/  IMAD R0, R73, R72.reuse, R0 ;  /* 0x0000004849007224 */ /* 0x080fe200078e0200 */
[----:B------:R-:W-:Y:S01]  /*7cd0*/  SHF.L.U32 R121, R85, 0x10, RZ ;  /* 0x0000001055797819 */ /* 0x000fe200000006ff */
[----:B------:R-:W-:Y:S01]  /*7ce0*/  IMAD R7, R70, R7, RZ ;  /* 0x0000000746077224 */ /* 0x000fe200078e02ff */
[C---:B------:R-:W-:Y:S01]  /*7cf0*/  PRMT R119, R86.reuse, 0x8880, RZ ;  /* 0x0000888056777816 */ /* 0x040fe200000000ff */
[-C--:B------:R-:W-:Y:S01]  /*7d00*/  IMAD R2, R75, R72.reuse, R2 ;  /* 0x000000484b027224 */ /* 0x080fe200078e0202 */
[----:B------:R-:W-:Y:S01]  /*7d10*/  SHF.L.U32 R118, R86, 0x10, RZ ;  /* 0x0000001056767819 */ /* 0x000fe200000006ff */
[-C--:B------:R-:W-:Y:S01]  /*7d20*/  IMAD R3, R74, R72.reuse, R3 ;  /* 0x000000484a037224 */ /* 0x080fe200078e0203 */
[----:B------:R-:W-:Y:S01]  /*7d30*/  PRMT R116, R87, 0x8880, RZ ;  /* 0x0000888057747816 */ /* 0x000fe200000000ff */
[----:B------:R-:W-:Y:S01]  /*7d40*/  IMAD R7, R76, R72, R7 ;  /* 0x000000484c077224 */ /* 0x000fe200078e0207 */
[----:B------:R-:W-:Y:S01]  /*7d50*/  PRMT R113, R92, 0x8880, RZ ;  /* 0x000088805c717816 */ /* 0x000fe200000000ff */
[----:B------:R-:W-:Y:S01]  /*7d60*/  IMAD R8, R70, R8, RZ ;  /* 0x0000000846087224 */ /* 0x000fe200078e02ff */
[----:B------:R-:W-:Y:S01]  /*7d70*/  SHF.L.U32 R112, R92, 0x10, RZ ;  /* 0x000000105c707819 */ /* 0x000fe200000006ff */
[C---:B------:R-:W-:Y:S01]  /*7d80*/  IMAD R9, R70.reuse, R9, RZ ;  /* 0x0000000946097224 */ /* 0x040fe200078e02ff */
[----:B------:R-:W-:Y:S01]  /*7d90*/  I2IP.S8.S32.SAT R159, R7, R3, RZ ;  /* 0x00000003079f7239 */ /* 0x000fe200000014ff */
[C---:B------:R-:W-:Y:S01]  /*7da0*/  IMAD R10, R70.reuse, R10, RZ ;  /* 0x0000000a460a7224 */ /* 0x040fe200078e02ff */
[----:B------:R-:W-:Y:S01]  /*7db0*/  MOV R3, R134 ;  /* 0x0000008600037202 */ /* 0x000fe20000000f00 */
[C---:B------:R-:W-:Y:S01]  /*7dc0*/  IMAD R7, R70.reuse, R20, RZ ;  /* 0x0000001446077224 */ /* 0x040fe200078e02ff */
[----:B------:R-:W-:Y:S01]  /*7dd0*/  PRMT R110, R93, 0x8880, RZ ;  /* 0x000088805d6e7816 */ /* 0x000fe200000000ff */
[----:B------:R-:W-:Y:S01]  /*7de0*/  IMAD R11, R70, R11, RZ ;  /* 0x0000000b460b7224 */ /* 0x000fe200078e02ff */
[----:B------:R-:W-:Y:S01]  /*7df0*/  SHF.R.S32.HI R89, RZ, 0x18, R92 ;  /* 0x00000018ff597819 */ /* 0x000fe2000001145c */
[-C--:B------:R-:W-:Y:S01]  /*7e00*/  IMAD R8, R3, R72.reuse, R8 ;  /* 0x0000004803087224 */ /* 0x080fe200078e0208 */
[----:B------:R-:W-:Y:S01]  /*7e10*/  MOV R3, R131 ;  /* 0x0000008300037202 */ /* 0x000fe20000000f00 */
[----:B------:R-:W-:Y:S01]  /*7e20*/  IMAD R9, R4, R72, R9 ;  /* 0x0000004804097224 */ /* 0x000fe200078e0209 */
[----:B------:R-:W-:Y:S01]  /*7e30*/  SHF.R.S32.HI R4, RZ, 0x18, R130 ;  /* 0x00000018ff047819 */ /* 0x000fe20000011482 */
[C---:B------:R-:W-:Y:S01]  /*7e40*/  IMAD R20, R70.reuse, R25, RZ ;  /* 0x0000001946147224 */ /* 0x040fe200078e02ff */
[----:B------:R-:W-:Y:S01]  /*7e50*/  SHF.L.U32 R109, R93, 0x10, RZ ;  /* 0x000000105d6d7819 */ /* 0x000fe200000006ff */
[----:B------:R-:W-:Y:S01]  /*7e60*/  IMAD R25, R70, R30, RZ ;  /* 0x0000001e46197224 */ /* 0x000fe200078e02ff */
[----:B------:R-:W-:Y:S01]  /*7e70*/  PRMT R107, R94, 0x8880, RZ ;  /* 0x000088805e6b7816 */ /* 0x000fe200000000ff */
[C---:B------:R-:W-:Y:S01]  /*7e80*/  IMAD R12, R70.reuse, R12, RZ ;  /* 0x0000000c460c7224 */ /* 0x040fe200078e02ff */
[----:B------:R-:W-:Y:S01]  /*7e90*/  SHF.R.S32.HI R91, RZ, 0x18, R93 ;  /* 0x00000018ff5b7819 */ /* 0x000fe2000001145d */
[----:B------:R-:W-:Y:S01]  /*7ea0*/  IMAD R6, R70, R19, RZ ;  /* 0x0000001346067224 */ /* 0x000fe200078e02ff */
[----:B------:R-:W-:Y:S01]  /*7eb0*/  SHF.L.U32 R105, R94, 0x10, RZ ;  /* 0x000000105e697819 */ /* 0x000fe200000006ff */
[C---:B------:R-:W-:Y:S01]  /*7ec0*/  IMAD R30, R70.reuse, R35, RZ ;  /* 0x00000023461e7224 */ /* 0x040fe200078e02ff */
[C---:B------:R-:W-:Y:S01]  /*7ed0*/  PRMT R101, R95.reuse, 0x8880, RZ ;  /* 0x000088805f657816 */ /* 0x040fe200000000ff */
[C---:B------:R-:W-:Y:S01]  /*7ee0*/  IMAD R19, R70.reuse, R24, RZ ;  /* 0x0000001846137224 */ /* 0x040fe200078e02ff */
[----:B------:R-:W-:Y:S01]  /*7ef0*/  SHF.R.S32.HI R93, RZ, 0x18, R94 ;  /* 0x00000018ff5d7819 */ /* 0x000fe2000001145e */
[C---:B------:R-:W-:Y:S01]  /*7f00*/  IMAD R35, R70.reuse, R40, RZ ;  /* 0x0000002846237224 */ /* 0x040fe200078e02ff */
[----:B------:R-:W-:Y:S01]  /*7f10*/  SHF.L.U32 R100, R95, 0x10, RZ ;  /* 0x000000105f647819 */ /* 0x000fe200000006ff */
[----:B------:R-:W-:Y:S01]  /*7f20*/  IMAD R13, R70, R13, RZ ;  /* 0x0000000d460d7224 */ /* 0x000fe200078e02ff */
[----:B------:R-:W-:Y:S01]  /*7f30*/  PRMT R106, R96, 0x8880, RZ ;  /* 0x00008880606a7816 */ /* 0x000fe200000000ff */
[C---:B------:R-:W-:Y:S01]  /*7f40*/  IMAD R24, R70.reuse, R29, RZ ;  /* 0x0000001d46187224 */ /* 0x040fe200078e02ff */
[----:B------:R-:W-:Y:S01]  /*7f50*/  SHF.R.S32.HI R73, RZ, 0x18, R96 ;  /* 0x00000018ff497819 */ /* 0x000fe20000011460 */
[C---:B------:R-:W-:Y:S01]  /*7f60*/  IMAD R40, R70.reuse, R45, RZ ;  /* 0x0000002d46287224 */ /* 0x040fe200078e02ff */
[----:B------:R-:W-:Y:S01]  /*7f70*/  SHF.L.U32 R90, R97, 0x10, RZ ;  /* 0x00000010615a7819 */ /* 0x000fe200000006ff */
[C---:B------:R-:W-:Y:S01]  /*7f80*/  IMAD R29, R70.reuse, R34, RZ ;  /* 0x00000022461d7224 */ /* 0x040fe200078e02ff */
[----:B------:R-:W-:Y:S01]  /*7f90*/  SHF.R.S32.HI R75, RZ, 0x18, R97 ;  /* 0x00000018ff4b7819 */ /* 0x000fe20000011461 */
[C---:B------:R-:W-:Y:S01]  /*7fa0*/  IMAD R45, R70.reuse, R50, RZ ;  /* 0x00000032462d7224 */ /* 0x040fe200078e02ff */
[C---:B------:R-:W-:Y:S01]  /*7fb0*/  PRMT R80, R99.reuse, 0x8880, RZ ;  /* 0x0000888063507816 */ /* 0x040fe200000000ff */
[C---:B------:R-:W-:Y:S01]  /*7fc0*/  IMAD R14, R70.reuse, R14, RZ ;  /* 0x0000000e460e7224 */ /* 0x040fe200078e02ff */
[----:B------:R-:W-:Y:S01]  /*7fd0*/  SHF.L.U32 R76, R99, 0x10, RZ ;  /* 0x00000010634c7819 */ /* 0x000fe200000006ff */
[C---:B------:R-:W-:Y:S01]  /*7fe0*/  IMAD R34, R70.reuse, R39, RZ ;  /* 0x0000002746227224 */ /* 0x040fe200078e02ff */
[----:B------:R-:W-:Y:S01]  /*7ff0*/  SHF.L.U32 R132, R81, 0x8, RZ ;  /* 0x0000000851847819 */ /* 0x000fe200000006ff */
[C---:B------:R-:W-:Y:S01]  /*8000*/  IMAD R50, R70.reuse, R55, RZ ;  /* 0x0000003746327224 */ /* 0x040fe200078e02ff */
[----:B------:R-:W-:Y:S01]  /*8010*/  SHF.R.S32.HI R81, RZ, 0x18, R84 ;  /* 0x00000018ff517819 */ /* 0x000fe20000011454 */
[C---:B------:R-:W-:Y:S01]  /*8020*/  IMAD R39, R70.reuse, R44, RZ ;  /* 0x0000002c46277224 */ /* 0x040fe200078e02ff */
[----:B------:R-:W-:Y:S01]  /*8030*/  SHF.R.S32.HI R5, RZ, 0x18, R132 ;  /* 0x00000018ff057819 */ /* 0x000fe20000011484 */
[----:B------:R-:W-:Y:S01]  /*8040*/  IMAD R55, R70, R60, RZ ;  /* 0x0000003c46377224 */ /* 0x000fe200078e02ff */
[----:B------:R-:W-:Y:S01]  /*8050*/  SHF.L.U32 R84, R98, 0x10, RZ ;  /* 0x0000001062547819 */ /* 0x000fe200000006ff */
[----:B------:R-:W-:Y:S01]  /*8060*/  IMAD R15, R70, R15, RZ ;  /* 0x0000000f460f7224 */ /* 0x000fe200078e02ff */
[----:B------:R-:W-:Y:S01]  /*8070*/  SHF.L.U32 R129, R82, 0x8, RZ ;  /* 0x0000000852817819 */ /* 0x000fe200000006ff */
[-C--:B------:R-:W-:Y:S01]  /*8080*/  IMAD R10, R5, R72.reuse, R10 ;  /* 0x00000048050a7224 */ /* 0x080fe200078e020a */
[----:B------:R-:W-:Y:S01]  /*8090*/  SHF.L.U32 R126, R83, 0x8, RZ ;  /* 0x00000008537e7819 */ /* 0x000fe200000006ff */
[-C--:B------:R-:W-:Y:S01]  /*80a0*/  IMAD R11, R77, R72.reuse, R11 ;  /* 0x000000484d0b7224 */ /* 0x080fe200078e020b */
[----:B------:R-:W-:Y:S01]  /*80b0*/  SHF.R.S32.HI R5, RZ, 0x18, R129 ;  /* 0x00000018ff057819 */ /* 0x000fe20000011481 */
[-C--:B------:R-:W-:Y:S01]  /*80c0*/  IMAD R12, R3, R72.reuse, R12 ;  /* 0x00000048030c7224 */ /* 0x080fe200078e020c */
[----:B------:R-:W-:Y:S01]  /*80d0*/  SHF.R.S32.HI R83, RZ, 0x18, R85 ;  /* 0x00000018ff537819 */ /* 0x000fe20000011455 */
[----:B------:R-:W-:Y:S01]  /*80e0*/  IMAD R13, R4, R72, R13 ;  /* 0x00000048040d7224 */ /* 0x000fe200078e020d */
[----:B------:R-:W-:Y:S01]  /*80f0*/  SHF.L.U32 R120, R85, 0x8, RZ ;  /* 0x0000000855787819 */ /* 0x000fe200000006ff */
[C---:B------:R-:W-:Y:S01]  /*8100*/  IMAD R44, R70.reuse, R49, RZ ;  /* 0x00000031462c7224 */ /* 0x040fe200078e02ff */
[----:B------:R-:W-:Y:S01]  /*8110*/  SHF.R.S32.HI R85, RZ, 0x18, R86 ;  /* 0x00000018ff557819 */ /* 0x000fe20000011456 */
[C---:B------:R-:W-:Y:S01]  /*8120*/  IMAD R60, R70.reuse, R65, RZ ;  /* 0x00000041463c7224 */ /* 0x040fe200078e02ff */
[----:B------:R-:W-:Y:S01]  /*8130*/  I2IP.S8.S32.SAT R65, R11, R10, RZ ;  /* 0x0000000a0b417239 */ /* 0x000fe200000014ff */
[C---:B------:R-:W-:Y:S01]  /*8140*/  IMAD R49, R70.reuse, R54, RZ ;  /* 0x0000003646317224 */ /* 0x040fe200078e02ff */
[----:B------:R-:W-:Y:S01]  /*8150*/  SHF.R.S32.HI R11, RZ, 0x18, R127 ;  /* 0x00000018ff0b7819 */ /* 0x000fe2000001147f */
[----:B------:R-:W-:Y:S01]  /*8160*/  IMAD R14, R5, R72, R14 ;  /* 0x00000048050e7224 */ /* 0x000fe200078e020e */
[----:B------:R-:W-:Y:S01]  /*8170*/  I2IP.S8.S32.SAT R65, R9, R8, R65 ;  /* 0x0000000809417239 */ /* 0x000fe20000001441 */
[C---:B------:R-:W-:Y:S01]  /*8180*/  IMAD R3, R70.reuse, R16, RZ ;  /* 0x0000001046037224 */ /* 0x040fe200078e02ff */
[----:B------:R-:W-:Y:S01]  /*8190*/  SHF.R.S32.HI R9, RZ, 0x18, R124 ;  /* 0x00000018ff097819 */ /* 0x000fe2000001147c */
[----:B------:R-:W-:Y:S01]  /*81a0*/  IMAD R54, R70, R59, RZ ;  /* 0x0000003b46367224 */ /* 0x000fe200078e02ff */
[----:B------:R-:W-:Y:S01]  /*81b0*/  SHF.R.S32.HI R8, RZ, 0x18, R123 ;  /* 0x00000018ff087819 */ /* 0x000fe2000001147b */
[----:B------:R-:W-:Y:S01]  /*81c0*/  IMAD.MOV.U32 R10, RZ, RZ, R128 ;  /* 0x000000ffff0a7224 */ /* 0x000fe200078e0080 */
[----:B------:R-:W-:Y:S01]  /*81d0*/  SHF.L.U32 R117, R86, 0x8, RZ ;  /* 0x0000000856757819 */ /* 0x000fe200000006ff */
[----:B------:R-:W-:Y:S01]  /*81e0*/  IMAD R59, R70, R64, RZ ;  /* 0x00000040463b7224 */ /* 0x000fe200078e02ff */
[----:B------:R-:W-:Y:S01]  /*81f0*/  I2IP.S8.S32.SAT R64, R2, R0, R159 ;  /* 0x0000000002407239 */ /* 0x000fe2000000149f */
[----:B------:R-:W-:Y:S01]  /*8200*/  IMAD R15, R78, R72, R15 ;  /* 0x000000484e0f7224 */ /* 0x000fe200078e020f */
[----:B------:R-:W-:Y:S01]  /*8210*/  MOV R2, R125 ;  /* 0x0000007d00027202 */ /* 0x000fe20000000f00 */
[C---:B------:R-:W-:Y:S01]  /*8220*/  IMAD R4, R70.reuse, R17, RZ ;  /* 0x0000001146047224 */ /* 0x040fe200078e02ff */
        /* <DEDUP_REMOVED lines=8> */
[----:B------:R-:W-:Y:S01]  /*82b0*/  MOV R0, R122 ;  /* 0x0000007a00007202 */ /* 0x000fe20000000f00 */
[----:B------:R-:W-:Y:S01]  /*82c0*/  IMAD R16, R70, R21, RZ ;  /* 0x0000001546107224 */ /* 0x000fe200078e02ff */
[----:B------:R-:W-:Y:S01]  /*82d0*/  SHF.R.S32.HI R87, RZ, 0x18, R87 ;  /* 0x00000018ff577819 */ /* 0x000fe20000011457 */
[----:B------:R-:W-:Y:S01]  /*82e0*/  IMAD R6, R79, R72, R6 ;  /* 0x000000484f067224 */ /* 0x000fe200078e0206 */
[----:B------:R-:W-:Y:S01]  /*82f0*/  SHF.L.U32 R111, R92, 0x8, RZ ;  /* 0x000000085c6f7819 */ /* 0x000fe200000006ff */
[----:B------:R-:W-:Y:S01]  /*8300*/  IMAD R17, R70, R22, RZ ;  /* 0x0000001646117224 */ /* 0x000fe200078e02ff */
[----:B------:R-:W-:Y:S01]  /*8310*/  PRMT R92, R97, 0x8880, RZ ;  /* 0x00008880615c7816 */ /* 0x000fe200000000ff */
[-C--:B------:R-:W-:Y:S01]  /*8320*/  IMAD R7, R2, R72.reuse, R7 ;  /* 0x0000004802077224 */ /* 0x080fe200078e0207 */
[----:B------:R-:W-:Y:S01]  /*8330*/  I2IP.S8.S32.SAT R5, R6, R5, RZ ;  /* 0x0000000506057239 */ /* 0x000fe200000014ff */
[----:B------:R-:W-:Y:S01]  /*8340*/  IMAD R18, R70, R23, RZ ;  /* 0x0000001746127224 */ /* 0x000fe200078e02ff */
[----:B------:R-:W-:Y:S01]  /*8350*/  SHF.R.S32.HI R2, RZ, 0x18, R120 ;  /* 0x00000018ff027819 */ /* 0x000fe20000011478 */
[-C--:B------:R-:W-:Y:S01]  /*8360*/  IMAD R16, R9, R72.reuse, R16 ;  /* 0x0000004809107224 */ /* 0x080fe200078e0210 */
[----:B------:R-:W-:Y:S01]  /*8370*/  SHF.R.S32.HI R9, RZ, 0x18, R121 ;  /* 0x00000018ff097819 */ /* 0x000fe20000011479 */
[----:B------:R-:W-:Y:S01]  /*8380*/  IMAD R17, R8, R72, R17 ;  /* 0x0000004808117224 */ /* 0x000fe200078e0211 */
[----:B------:R-:W-:Y:S01]  /*8390*/  SHF.L.U32 R102, R94, 0x8, RZ ;  /* 0x000000085e667819 */ /* 0x000fe200000006ff */
[C---:B------:R-:W-:Y:S01]  /*83a0*/  IMAD R22, R70.reuse, R27, RZ ;  /* 0x0000001b46167224 */ /* 0x040fe200078e02ff */
[----:B------:R-:W-:Y:S01]  /*83b0*/  SHF.L.U32 R94, R95, 0x8, RZ ;  /* 0x000000085f5e7819 */ /* 0x000fe200000006ff */
[----:B------:R-:W-:Y:S01]  /*83c0*/  IMAD R27, R70, R32, RZ ;  /* 0x00000020461b7224 */ /* 0x000fe200078e02ff */
[----:B------:R-:W-:Y:S01]  /*83d0*/  SHF.R.S32.HI R95, RZ, 0x18, R95 ;  /* 0x00000018ff5f7819 */ /* 0x000fe2000001145f */
[----:B------:R-:W-:Y:S01]  /*83e0*/  IMAD R18, R81, R72, R18 ;  /* 0x0000004851127224 */ /* 0x000fe200078e0212 */
[----:B------:R-:W-:Y:S01]  /*83f0*/  SHF.L.U32 R103, R96, 0x8, RZ ;  /* 0x0000000860677819 */ /* 0x000fe200000006ff */
[C---:B------:R-:W-:Y:S01]  /*8400*/  IMAD R32, R70.reuse, R37, RZ ;  /* 0x0000002546207224 */ /* 0x040fe200078e02ff */
[----:B------:R-:W-:Y:S01]  /*8410*/  SHF.L.U32 R88, R97, 0x8, RZ ;  /* 0x0000000861587819 */ /* 0x000fe200000006ff */
[----:B------:R-:W-:Y:S01]  /*8420*/  IMAD R21, R70, R26, RZ ;  /* 0x0000001a46157224 */ /* 0x000fe200078e02ff */
[----:B------:R-:W-:Y:S01]  /*8430*/  I2IP.S8.S32.SAT R17, R18, R17, RZ ;  /* 0x0000001112117239 */ /* 0x000fe200000014ff */
[----:B------:R-:W-:Y:S01]  /*8440*/  IMAD R37, R70, R42, RZ ;  /* 0x0000002a46257224 */ /* 0x000fe200078e02ff */
[----:B------:R-:W-:Y:S01]  /*8450*/  SHF.R.S32.HI R97, RZ, 0x18, R98 ;  /* 0x00000018ff617819 */ /* 0x000fe20000011462 */
[----:B------:R-:W-:Y:S01]  /*8460*/  IMAD R19, R0, R72, R19 ;  /* 0x0000004800137224 */ /* 0x000fe200078e0213 */
[----:B------:R-:W-:Y:S01]  /*8470*/  I2IP.S8.S32.SAT R16, R16, R7, R17 ;  /* 0x0000000710107239 */ /* 0x000fe20000001411 */
[C---:B------:R-:W-:Y:S01]  /*8480*/  IMAD R42, R70.reuse, R47, RZ ;  /* 0x0000002f462a7224 */ /* 0x040fe200078e02ff */
[----:B------:R-:W-:Y:S01]  /*8490*/  MOV R0, R119 ;  /* 0x0000007700007202 */ /* 0x000fe20000000f00 */
[C---:B------:R-:W-:Y:S01]  /*84a0*/  IMAD R47, R70.reuse, R52, RZ ;  /* 0x00000034462f7224 */ /* 0x040fe200078e02ff */
[----:B------:R-:W-:Y:S01]  /*84b0*/  SHF.L.U32 R74, R99, 0x8, RZ ;  /* 0x00000008634a7819 */ /* 0x000fe200000006ff */
[----:B------:R-:W-:Y:S01]  /*84c0*/  IMAD R20, R9, R72, R20 ;  /* 0x0000004809147224 */ /* 0x000fe200078e0214 */
[----:B------:R-:W-:Y:S01]  /*84d0*/  SHF.R.S32.HI R99, RZ, 0x18, R99 ;  /* 0x00000018ff637819 */ /* 0x000fe20000011463 */
[----:B------:R-:W-:Y:S01]  /*84e0*/  IMAD R52, R70, R57, RZ ;  /* 0x0000003946347224 */ /* 0x000fe200078e02ff */
[----:B------:R-:W-:Y:S01]  /*84f0*/  IADD3 R68, PT, PT, R68, 0x1, RZ ;  /* 0x0000000144447810 */ /* 0x000fe20007ffe0ff */
[C---:B------:R-:W-:Y:S02]  /*8500*/  IMAD R23, R70.reuse, R28, RZ ;  /* 0x0000001c46177224 */ /* 0x040fe400078e02ff */
[----:B------:R-:W-:Y:S02]  /*8510*/  IMAD R57, R70, R62, RZ ;  /* 0x0000003e46397224 */ /* 0x000fe400078e02ff */
[----:B------:R-:W-:Y:S01]  /*8520*/  IMAD R21, R2, R72, R21 ;  /* 0x0000004802157224 */ /* 0x000fe200078e0215 */
[----:B------:R-:W-:Y:S01]  /*8530*/  MOV R2, R116 ;  /* 0x0000007400027202 */ /* 0x000fe20000000f00 */
[----:B------:R-:W-:Y:S01]  /*8540*/  IMAD R62, R70, R67, RZ ;  /* 0x00000043463e7224 */ /* 0x000fe200078e02ff */
[----:B------:R-:W-:Y:S01]  /*8550*/  I2IP.S8.S32.SAT R67, R4, R3, R5 ;  /* 0x0000000304437239 */ /* 0x000fe20000001405 */
[-C--:B------:R-:W-:Y:S01]  /*8560*/  IMAD R22, R83, R72.reuse, R22 ;  /* 0x0000004853167224 */ /* 0x080fe200078e0216 */
[----:B------:R-:W-:Y:S01]  /*8570*/  SHF.R.S32.HI R3, RZ, 0x18, R118 ;  /* 0x00000018ff037819 */ /* 0x000fe20000011476 */
[-C--:B------:R-:W-:Y:S01]  /*8580*/  IMAD R23, R0, R72.reuse, R23 ;  /* 0x0000004800177224 */ /* 0x080fe200078e0217 */
[----:B------:R-:W-:Y:S01]  /*8590*/  SHF.R.S32.HI R0, RZ, 0x18, R117 ;  /* 0x00000018ff007819 */ /* 0x000fe20000011475 */
[----:B------:R-:W-:Y:S01]  /*85a0*/  IMAD R26, R70, R31, RZ ;  /* 0x0000001f461a7224 */ /* 0x000fe200078e02ff */
[----:B------:R-:W-:Y:S01]  /*85b0*/  I2IP.S8.S32.SAT R17, R22, R21, RZ ;  /* 0x0000001516117239 */ /* 0x000fe200000014ff */
[-C--:B------:R-:W-:Y:S01]  /*85c0*/  IMAD R24, R3, R72.reuse, R24 ;  /* 0x0000004803187224 */ /* 0x080fe200078e0218 */
[----:B------:R-:W-:Y:S01]  /*85d0*/  SHF.R.S32.HI R3, RZ, 0x18, R115 ;  /* 0x00000018ff037819 */ /* 0x000fe20000011473 */
[-C--:B------:R-:W-:Y:S01]  /*85e0*/  IMAD R25, R0, R72.reuse, R25 ;  /* 0x0000004800197224 */ /* 0x080fe200078e0219 */
[----:B------:R-:W-:Y:S01]  /*85f0*/  I2IP.S8.S32.SAT R17, R20, R19, R17 ;  /* 0x0000001314117239 */ /* 0x000fe20000001411 */
[----:B------:R-:W-:Y:S01]  /*8600*/  IMAD R28, R70, R33, RZ ;  /* 0x00000021461c7224 */ /* 0x000fe200078e02ff */
[----:B------:R-:W-:Y:S01]  /*8610*/  SHF.R.S32.HI R4, RZ, 0x18, R114 ;  /* 0x00000018ff047819 */ /* 0x000fe20000011472 */
[-C--:B------:R-:W-:Y:S02]  /*8620*/  IMAD R26, R85, R72.reuse, R26 ;  /* 0x00000048551a7224 */ /* 0x080fe400078e021a */
[----:B------:R-:W-:Y:S01]  /*8630*/  IMAD R27, R2, R72, R27 ;  /* 0x00000048021b7224 */ /* 0x000fe200078e021b */
[----:B------:R-:W-:Y:S01]  /*8640*/  MOV R2, R110 ;  /* 0x0000006e00027202 */ /* 0x000fe20000000f00 */
[----:B------:R-:W-:Y:S01]  /*8650*/  IMAD R28, R3, R72, R28 ;  /* 0x00000048031c7224 */ /* 0x000fe200078e021c */
[----:B------:R-:W-:Y:S01]  /*8660*/  I2IP.S8.S32.SAT R18, R26, R25, RZ ;  /* 0x000000191a127239 */ /* 0x000fe200000014ff */
[----:B------:R-:W-:Y:S01]  /*8670*/  IMAD R31, R70, R36, RZ ;  /* 0x00000024461f7224 */ /* 0x000fe200078e02ff */
[----:B------:R-:W-:Y:S01]  /*8680*/  SHF.R.S32.HI R3, RZ, 0x18, R112 ;  /* 0x00000018ff037819 */ /* 0x000fe20000011470 */
[-C--:B------:R-:W-:Y:S01]  /*8690*/  IMAD R29, R4, R72.reuse, R29 ;  /* 0x00000048041d7224 */ /* 0x080fe200078e021d */
[----:B------:R-:W-:Y:S01]  /*86a0*/  I2IP.S8.S32.SAT R18, R24, R23, R18 ;  /* 0x0000001718127239 */ /* 0x000fe20000001412 */
[----:B------:R-:W-:Y:S01]  /*86b0*/  IMAD.MOV.U32 R0, RZ, RZ, R113 ;  /* 0x000000ffff007224 */ /* 0x000fe200078e0071 */
[----:B------:R-:W-:Y:S01]  /*86c0*/  SHF.R.S32.HI R4, RZ, 0x18, R108 ;  /* 0x00000018ff047819 */ /* 0x000fe2000001146c */
[-C--:B------:R-:W-:Y:S02]  /*86d0*/  IMAD R30, R87, R72.reuse, R30 ;  /* 0x00000048571e7224 */ /* 0x080fe400078e021e */
[----:B------:R-:W-:Y:S01]  /*86e0*/  IMAD R31, R0, R72, R31 ;  /* 0x00000048001f7224 */ /* 0x000fe200078e021f */
        /* <DEDUP_REMOVED lines=8> */
[----:B------:R-:W-:Y:S01]  /*8770*/  MOV R0, R107 ;  /* 0x0000006b00007202 */ /* 0x000fe20000000f00 */
[-C--:B------:R-:W-:Y:S02]  /*8780*/  IMAD R34, R89, R72.reuse, R34 ;  /* 0x0000004859227224 */ /* 0x080fe400078e0222 */
[-C--:B------:R-:W-:Y:S01]  /*8790*/  IMAD R35, R2, R72.reuse, R35 ;  /* 0x0000004802237224 */ /* 0x080fe200078e0223 */
[----:B------:R-:W-:Y:S01]  /*87a0*/  MOV R2, R101 ;  /* 0x0000006500027202 */ /* 0x000fe20000000f00 */
[----:B------:R-:W-:Y:S01]  /*87b0*/  IMAD R38, R70, R43, RZ ;  /* 0x0000002b46267224 */ /* 0x000fe200078e02ff */
[----:B------:R-:W-:Y:S01]  /*87c0*/  I2IP.S8.S32.SAT R33, R34, R33, RZ ;  /* 0x0000002122217239 */ /* 0x000fe200000014ff */
[-C--:B------:R-:W-:Y:S01]  /*87d0*/  IMAD R36, R3, R72.reuse, R36 ;  /* 0x0000004803247224 */ /* 0x080fe200078e0224 */
[----:B------:R-:W-:Y:S01]  /*87e0*/  SHF.R.S32.HI R3, RZ, 0x18, R105 ;  /* 0x00000018ff037819 */ /* 0x000fe20000011469 */
[-C--:B------:R-:W-:Y:S01]  /*87f0*/  IMAD R37, R4, R72.reuse, R37 ;  /* 0x0000004804257224 */ /* 0x080fe200078e0225 */
[----:B------:R-:W-:Y:S01]  /*8800*/  I2IP.S8.S32.SAT R32, R32, R31, R33 ;  /* 0x0000001f20207239 */ /* 0x000fe20000001421 */
        /* <DEDUP_REMOVED lines=8> */
[----:B------:R-:W-:Y:S01]  /*8890*/  IMAD R43, R70, R48, RZ ;  /* 0x00000030462b7224 */ /* 0x000fe200078e02ff */
[----:B------:R-:W-:Y:S01]  /*88a0*/  I2IP.S8.S32.SAT R33, R36, R35, R37 ;  /* 0x0000002324217239 */ /* 0x000fe20000001425 */
[----:B------:R-:W-:Y:S01]  /*88b0*/  IMAD R41, R0, R72, R41 ;  /* 0x0000004800297224 */ /* 0x000fe200078e0229 */
[----:B------:R-:W-:Y:S01]  /*88c0*/  MOV R0, R106 ;  /* 0x0000006a00007202 */ /* 0x000fe20000000f00 */
[-C--:B------:R-:W-:Y:S02]  /*88d0*/  IMAD R42, R93, R72.reuse, R42 ;  /* 0x000000485d2a7224 */ /* 0x080fe400078e022a */
        /* <DEDUP_REMOVED lines=11> */
[-C--:B------:R-:W-:Y:S02]  /*8990*/  IMAD R47, R0, R72.reuse, R47 ;  /* 0x00000048002f7224 */ /* 0x080fe400078e022f */
[----:B------:R-:W-:Y:S01]  /*89a0*/  IMAD R48, R3, R72, R48 ;  /* 0x0000004803307224 */ /* 0x000fe200078e0230 */
[----:B------:R-:W-:Y:S01]  /*89b0*/  SHF.R.S32.HI R3, RZ, 0x18, R90 ;  /* 0x00000018ff037819 */ /* 0x000fe2000001145a */
[----:B------:R-:W-:Y:S01]  /*89c0*/  IMAD R51, R70, R56, RZ ;  /* 0x0000003846337224 */ /* 0x000fe200078e02ff */
[----:B------:R-:W-:Y:S01]  /*89d0*/  I2IP.S8.S32.SAT R35, R46, R45, RZ ;  /* 0x0000002d2e237239 */ /* 0x000fe200000014ff */
[-C--:B------:R-:W-:Y:S01]  /*89e0*/  IMAD R49, R2, R72.reuse, R49 ;  /* 0x0000004802317224 */ /* 0x080fe200078e0231 */
[----:B------:R-:W-:Y:S01]  /*89f0*/  SHF.R.S32.HI R2, RZ, 0x18, R88 ;  /* 0x00000018ff027819 */ /* 0x000fe20000011458 */
[----:B------:R-:W-:Y:S01]  /*8a00*/  IMAD.MOV.U32 R0, RZ, RZ, R92 ;  /* 0x000000ffff007224 */ /* 0x000fe200078e005c */
[----:B------:R-:W-:Y:S01]  /*8a10*/  I2IP.S8.S32.SAT R35, R44, R43, R35 ;  /* 0x0000002b2c237239 */ /* 0x000fe20000001423 */
[-C--:B------:R-:W-:Y:S02]  /*8a20*/  IMAD R50, R73, R72.reuse, R50 ;  /* 0x0000004849327224 */ /* 0x080fe400078e0232 */
[----:B------:R-:W-:Y:S01]  /*8a30*/  IMAD R51, R0, R72, R51 ;  /* 0x0000004800337224 */ /* 0x000fe200078e0233 */
[----:B------:R-:W-:Y:S01]  /*8a40*/  MOV R0, R86 ;  /* 0x0000005600007202 */ /* 0x000fe20000000f00 */
[----:B------:R-:W-:Y:S01]  /*8a50*/  IMAD R53, R70, R58, RZ ;  /* 0x0000003a46357224 */ /* 0x000fe200078e02ff */
[----:B------:R-:W-:Y:S01]  /*8a60*/  I2IP.S8.S32.SAT R49, R50, R49, RZ ;  /* 0x0000003132317239 */ /* 0x000fe200000014ff */
[-C--:B------:R-:W-:Y:S01]  /*8a70*/  IMAD R52, R3, R72.reuse, R52 ;  /* 0x0000004803347224 */ /* 0x080fe200078e0234 */
[----:B------:R-:W-:Y:S01]  /*8a80*/  SHF.R.S32.HI R3, RZ, 0x18, R84 ;  /* 0x00000018ff037819 */ /* 0x000fe20000011454 */
[----:B------:R-:W-:Y:S01]  /*8a90*/  IMAD R53, R2, R72, R53 ;  /* 0x0000004802357224 */ /* 0x000fe200078e0235 */
[----:B------:R-:W-:Y:S01]  /*8aa0*/  MOV R2, R80 ;  /* 0x0000005000027202 */ /* 0x000fe20000000f00 */
[----:B------:R-:W-:Y:S01]  /*8ab0*/  IMAD.SHL.U32 R82, R98, 0x100, RZ ;  /* 0x0000010062527824 */ /* 0x000fe200078e00ff */
[----:B------:R-:W-:Y:S01]  /*8ac0*/  I2IP.S8.S32.SAT R48, R48, R47, R49 ;  /* 0x0000002f30307239 */ /* 0x000fe20000001431 */
[----:B------:R-:W-:Y:S02]  /*8ad0*/  IMAD R54, R75, R72, R54 ;  /* 0x000000484b367224 */ /* 0x000fe400078e0236 */
[C---:B------:R-:W-:Y:S02]  /*8ae0*/  IMAD R56, R70.reuse, R61, RZ ;  /* 0x0000003d46387224 */ /* 0x040fe400078e02ff */
[----:B------:R-:W-:Y:S01]  /*8af0*/  IMAD R61, R70, R66, RZ ;  /* 0x00000042463d7224 */ /* 0x000fe200078e02ff */
[----:B------:R-:W-:Y:S01]  /*8b00*/  I2IP.S8.S32.SAT R66, R13, R12, R14 ;  /* 0x0000000c0d427239 */ /* 0x000fe2000000140e */
[-C--:B------:R-:W-:Y:S01]  /*8b10*/  IMAD R55, R0, R72.reuse, R55 ;  /* 0x0000004800377224 */ /* 0x080fe200078e0237 */
[----:B------:R-:W-:Y:S01]  /*8b20*/  SHF.R.S32.HI R0, RZ, 0x18, R82 ;  /* 0x00000018ff007819 */ /* 0x000fe20000011452 */
[-C--:B------:R-:W-:Y:S01]  /*8b30*/  IMAD R56, R3, R72.reuse, R56 ;  /* 0x0000004803387224 */ /* 0x080fe200078e0238 */
[----:B------:R-:W-:Y:S01]  /*8b40*/  I2IP.S8.S32.SAT R49, R54, R53, RZ ;  /* 0x0000003536317239 */ /* 0x000fe200000014ff */
[----:B------:R1:W-:Y:S01]  /*8b50*/  STS.128 [R135+UR44+0x6200], R64 ;  /* 0x0062004087007988 */ /* 0x0003e20008000c2c */
[----:B------:R-:W-:Y:S01]  /*8b60*/  IMAD R58, R70, R63, RZ ;  /* 0x0000003f463a7224 */ /* 0x000fe200078e02ff */
[----:B------:R-:W-:Y:S01]  /*8b70*/  SHF.R.S32.HI R3, RZ, 0x18, R76 ;  /* 0x00000018ff037819 */ /* 0x000fe2000001144c */
[-C--:B------:R-:W-:Y:S01]  /*8b80*/  IMAD R57, R0, R72.reuse, R57 ;  /* 0x0000004800397224 */ /* 0x080fe200078e0239 */
[----:B------:R-:W-:Y:S01]  /*8b90*/  I2IP.S8.S32.SAT R49, R52, R51, R49 ;  /* 0x0000003334317239 */ /* 0x000fe20000001431 */
[-C--:B------:R-:W-:Y:S02]  /*8ba0*/  IMAD R58, R97, R72.reuse, R58 ;  /* 0x00000048613a7224 */ /* 0x080fe400078e023a */
[-C--:B------:R-:W-:Y:S01]  /*8bb0*/  IMAD R59, R2, R72.reuse, R59 ;  /* 0x00000048023b7224 */ /* 0x080fe200078e023b */
[----:B------:R1:W-:Y:S01]  /*8bc0*/  STS.128 [R157+0x6200], R16 ;  /* 0x006200109d007388 */ /* 0x0003e20000000c00 */
[-C--:B------:R-:W-:Y:S01]  /*8bd0*/  IMAD R60, R3, R72.reuse, R60 ;  /* 0x00000048033c7224 */ /* 0x080fe200078e023c */
[----:B------:R-:W-:Y:S01]  /*8be0*/  I2IP.S8.S32.SAT R50, R58, R57, RZ ;  /* 0x000000393a327239 */ /* 0x000fe200000014ff */
[-C--:B------:R-:W-:Y:S02]  /*8bf0*/  IMAD R61, R4, R72.reuse, R61 ;  /* 0x00000048043d7224 */ /* 0x080fe400078e023d */
[----:B------:R-:W-:Y:S01]  /*8c00*/  IMAD R62, R99, R72, R62 ;  /* 0x00000048633e7224 */ /* 0x000fe200078e023e */
[----:B------:R-:W-:Y:S02]  /*8c10*/  I2IP.S8.S32.SAT R50, R56, R55, R50 ;  /* 0x0000003738327239 */ /* 0x000fe40000001432 */
[----:B------:R1:W-:Y:S02]  /*8c20*/  STS.128 [R156+0x6200], R32 ;  /* 0x006200209c007388 */ /* 0x0003e40000000c00 */
        /* <DEDUP_REMOVED lines=12> */
[----:B------:R-:W-:Y:S02]  /*8cf0*/  UIADD3 UR9, UPT, UPT, UR49, 0x40, URZ ;  /* 0x0000004031097890 */ /* 0x000fe4000fffe0ff */
[----:B------:R-:W-:Y:S01]  /*8d00*/  UIADD3 UR8, UPT, UPT, UR44, 0x6200, URZ ;  /* 0x000062002c087890 */ /* 0x000fe2000fffe0ff */
[----:B------:R-:W-:Y:S01]  /*8d10*/  UMOV UR10, UR50 ;  /* 0x00000032000a7c82 */ /* 0x000fe20008000000 */
[----:B------:R-:W-:Y:S01]  /*8d20*/  UMOV UR11, UR36 ;  /* 0x00000024000b7c82 */ /* 0x000fe20008000000 */
[----:B--2---:R-:W-:Y:S04]  /*8d30*/  UIADD3 UR4, UP0, UPT, UR6, 0x680, URZ ;  /* 0x0000068006047890 */ /* 0x004fe8000ff1e0ff */
[----:B------:R-:W-:Y:S09]  /*8d40*/  UIADD3.X UR5, UPT, UPT, URZ, UR7, URZ, UP0, !UPT ;  /* 0x00000007ff057290 */ /* 0x000ff200087fe4ff */
[----:B------:R2:W-:Y:S01]  /*8d50*/  UTMASTG.3D [UR8], [UR4] ;  /* 0x00000008040073b5 */ /* 0x0005e20008010000 */
[----:B------:R0:W-:Y:S01]  /*8d60*/  UTMACMDFLUSH ;  /* 0x00000000000079b7 */ /* 0x0001e20000000000 */
[----:B--2---:R-:W-:Y:S04]  /*8d70*/  DEPBAR.LE SB0, 0x1 ;  /* 0x000080400000791a */ /* 0x004fe80000000000 */
.L_x_121:
[----:B------:R-:W-:Y:S05]  /*8d80*/  BSYNC.RECONVERGENT B0 ;  /* 0x0000000000007941 */ /* 0x000fea0003800200 */
.L_x_120:
[----:B------:R-:W-:Y:S01]  /*8d90*/  R2UR UR4, R142 ;  /* 0x000000008e0472ca */ /* 0x000fe200000e0000 */
[----:B------:R-:W-:Y:S01]  /*8da0*/  BAR.SYNC.DEFER_BLOCKING 0x1, 0x80 ;  /* 0x0042000000007b1d */ /* 0x000fe20000010000 */
[----:B------:R-:W-:Y:S01]  /*8db0*/  ISETP.NE.AND P0, PT, R145, 0x2, PT ;  /* 0x000000029100780c */ /* 0x000fe20003f05270 */
[----:B------:R-:W-:Y:S01]  /*8dc0*/  UISETP.NE.AND UP0, UPT, UR45, URZ, UPT ;  /* 0x000000ff2d00728c */ /* 0x000fe2000bf05270 */
[C---:B------:R-:W-:Y:S01]  /*8dd0*/  ISETP.NE.AND P1, PT, R68.reuse, 0x4, PT ;  /* 0x000000044400780c */ /* 0x040fe20003f25270 */
[----:B------:R-:W-:Y:S01]  /*8de0*/  UIADD3 UR20, UPT, UPT, UR37, UR63, URZ ;  /* 0x0000003f25147290 */ /* 0x000fe2000fffe0ff */
[----:B------:R-:W-:Y:S02]  /*8df0*/  SEL R2, RZ, 0x1, P0 ;  /* 0x00000001ff027807 */ /* 0x000fe40000000000 */
[----:B------:R-:W-:Y:S02]  /*8e00*/  SEL R0, RZ, 0x1, P1 ;  /* 0x00000001ff007807 */ /* 0x000fe40000800000 */
[----:B------:R-:W-:Y:S02]  /*8e10*/  LOP3.LUT R147, R147, R2, RZ, 0x3c, !PT ;  /* 0x0000000293937212 */ /* 0x000fe400078e3cff */
[----:B------:R-:W-:Y:S01]  /*8e20*/  LOP3.LUT R149, R149, R0, RZ, 0x3c, !PT ;  /* 0x0000000095957212 */ /* 0x000fe200078e3cff */
[----:B------:R-:W-:Y:S01]  /*8e30*/  UIADD3 UR16, UPT, UPT, UR38, UR4, URZ ;  /* 0x0000000426107290 */ /* 0x000fe2000fffe0ff */
[----:B------:R-:W-:Y:S02]  /*8e40*/  SEL R145, R145, RZ, P0 ;  /* 0x000000ff91917207 */ /* 0x000fe40000000000 */
[----:B------:R-:W-:Y:S01]  /*8e50*/  SEL R68, R68, RZ, P1 ;  /* 0x000000ff44447207 */ /* 0x000fe20000800000 */
[----:B------:R-:W-:Y:S01]  /*8e60*/  UMOV UR36, UR59 ;  /* 0x0000003b00247c82 */ /* 0x000fe20008000000 */
[----:B------:R-:W-:Y:S07]  /*8e70*/  BRA.U UP0, `(.L_x_122) ;  /* 0xffffffc500287547 */ /* 0x000fee000b83ffff */
[----:B------:R-:W-:Y:S05]  /*8e80*/  EXIT ;  /* 0x000000000000794d */ /* 0x000fea0003800000 */
.L_x_24:
[----:B--2---:R2:W3:Y:S02]  /*8e90*/  SYNCS.PHASECHK.TRANS64.TRYWAIT P0, [R3+URZ+0xe0], R2 ;  /* 0x0000e002030075a7 */ /* 0x0044e400080011ff */
[----:B---3--:R-:W-:Y:S05]  /*8ea0*/  @!P0 NANOSLEEP.SYNCS 0x989680 ;  /* 0x009896800000895d */ /* 0x008fea0003900000 */
[----:B------:R-:W3:Y:S02]  /*8eb0*/  @!P0 SYNCS.PHASECHK.TRANS64 P0, [R3+URZ+0xe0], R2 ;  /* 0x0000e002030085a7 */ /* 0x000ee400080010ff */
[----:B---3--:R-:W-:Y:S05]  /*8ec0*/  @!P0 BRA `(.L_x_24) ;  /* 0xfffffffc00f08947 */ /* 0x008fea000383ffff */
[----:B------:R-:W-:Y:S05]  /*8ed0*/  BRA `(.L_x_123) ;  /* 0xffffff8800cc7947 */ /* 0x000fea000383ffff */
.L_x_27:
[----:B-1----:R-:W-:-:S07]  /*8ee0*/  MOV R0, UR33 ;  /* 0x0000002100007c02 */ /* 0x002fce0008000f00 */
.L_x_124:
[----:B-1----:R1:W2:Y:S02]  /*8ef0*/  SYNCS.PHASECHK.TRANS64.TRYWAIT P0, [R0+URZ+0x20], R3 ;  /* 0x00002003000075a7 */ /* 0x0022a400080011ff */
[----:B--2---:R-:W-:Y:S05]  /*8f00*/  @!P0 NANOSLEEP.SYNCS 0x989680 ;  /* 0x009896800000895d */ /* 0x004fea0003900000 */
[----:B------:R-:W2:Y:S02]  /*8f10*/  @!P0 SYNCS.PHASECHK.TRANS64 P0, [R0+URZ+0x20], R3 ;  /* 0x00002003000085a7 */ /* 0x000ea400080010ff */
[----:B--2---:R-:W-:Y:S05]  /*8f20*/  @!P0 BRA `(.L_x_124) ;  /* 0xfffffffc00f08947 */ /* 0x004fea000383ffff */
[----:B------:R-:W-:Y:S05]  /*8f30*/  BRA `(.L_x_26) ;  /* 0xffffff8c00247947 */ /* 0x000fea000383ffff */
.L_x_34:
[----:B-1----:R-:W-:-:S07]  /*8f40*/  MOV R0, UR17 ;  /* 0x0000001100007c02 */ /* 0x002fce0008000f00 */
.L_x_125:
[----:B-1----:R1:W2:Y:S02]  /*8f50*/  SYNCS.PHASECHK.TRANS64.TRYWAIT P0, [R0+URZ+0x20], R3 ;  /* 0x00002003000075a7 */ /* 0x0022a400080011ff */
[----:B--2---:R-:W-:Y:S05]  /*8f60*/  @!P0 NANOSLEEP.SYNCS 0x989680 ;  /* 0x009896800000895d */ /* 0x004fea0003900000 */
[----:B------:R-:W2:Y:S02]  /*8f70*/  @!P0 SYNCS.PHASECHK.TRANS64 P0, [R0+URZ+0x20], R3 ;  /* 0x00002003000085a7 */ /* 0x000ea400080010ff */
[----:B--2---:R-:W-:Y:S05]  /*8f80*/  @!P0 BRA `(.L_x_125) ;  /* 0xfffffffc00f08947 */ /* 0x004fea000383ffff */
[----:B------:R-:W-:Y:S05]  /*8f90*/  BRA `(.L_x_33) ;  /* 0xffffff8c00e47947 */ /* 0x000fea000383ffff */
.L_x_39:
[----:B-1----:R1:W2:Y:S02]  /*8fa0*/  SYNCS.PHASECHK.TRANS64.TRYWAIT P0, [R3+URZ+0x70], R0 ;  /* 0x00007000030075a7 */ /* 0x0022a400080011ff */
[----:B--2---:R-:W-:Y:S05]  /*8fb0*/  @!P0 NANOSLEEP.SYNCS 0x989680 ;  /* 0x009896800000895d */ /* 0x004fea0003900000 */
[----:B------:R-:W2:Y:S02]  /*8fc0*/  @!P0 SYNCS.PHASECHK.TRANS64 P0, [R3+URZ+0x70], R0 ;  /* 0x00007000030085a7 */ /* 0x000ea400080010ff */
[----:B--2---:R-:W-:Y:S05]  /*8fd0*/  @!P0 BRA `(.L_x_39) ;  /* 0xfffffffc00f08947 */ /* 0x004fea000383ffff */
[----:B------:R-:W-:Y:S05]  /*8fe0*/  BRA `(.L_x_126) ;  /* 0xffffff90008c7947 */ /* 0x000fea000383ffff */
.L_x_43:
[----:B-1----:R-:W-:-:S07]  /*8ff0*/  MOV R0, UR4 ;  /* 0x0000000400007c02 */ /* 0x002fce0008000f00 */
.L_x_127:
[----:B-1----:R1:W2:Y:S02]  /*9000*/  SYNCS.PHASECHK.TRANS64.TRYWAIT P0, [R0+URZ], R3 ;  /* 0x00000003000075a7 */ /* 0x0022a400080011ff */
[----:B--2---:R-:W-:Y:S05]  /*9010*/  @!P0 NANOSLEEP.SYNCS 0x989680 ;  /* 0x009896800000895d */ /* 0x004fea0003900000 */
[----:B------:R-:W2:Y:S02]  /*9020*/  @!P0 SYNCS.PHASECHK.TRANS64 P0, [R0+URZ], R3 ;  /* 0x00000003000085a7 */ /* 0x000ea400080010ff */
[----:B--2---:R-:W-:Y:S05]  /*9030*/  @!P0 BRA `(.L_x_127) ;  /* 0xfffffffc00f08947 */ /* 0x004fea000383ffff */
[----:B------:R-:W-:Y:S05]  /*9040*/  BRA `(.L_x_128) ;  /* 0xffffff9800347947 */ /* 0x000fea000383ffff */
.L_x_44:
[----:B------:R-:W-:-:S07]  /*9050*/  MOV R0, UR5 ;  /* 0x0000000500007c02 */ /* 0x000fce0008000f00 */
.L_x_129:
[----:B-1----:R1:W2:Y:S02]  /*9060*/  SYNCS.PHASECHK.TRANS64.TRYWAIT P0, [R0+URZ], R3 ;  /* 0x00000003000075a7 */ /* 0x0022a400080011ff */
[----:B--2---:R-:W-:Y:S05]  /*9070*/  @!P0 NANOSLEEP.SYNCS 0x989680 ;  /* 0x009896800000895d */ /* 0x004fea0003900000 */
[----:B------:R-:W2:Y:S02]  /*9080*/  @!P0 SYNCS.PHASECHK.TRANS64 P0, [R0+URZ], R3 ;  /* 0x00000003000085a7 */ /* 0x000ea400080010ff */
[----:B--2---:R-:W-:Y:S05]  /*9090*/  @!P0 BRA `(.L_x_129) ;  /* 0xfffffffc00f08947 */ /* 0x004fea000383ffff */
[----:B------:R-:W-:Y:S05]  /*90a0*/  BRA `(.L_x_130) ;  /* 0xffffff9800407947 */ /* 0x000fea000383ffff */
.L_x_45:
[----:B------:R-:W-:-:S07]  /*90b0*/  MOV R0, UR5 ;  /* 0x0000000500007c02 */ /* 0x000fce0008000f00 */
.L_x_131:
[----:B-1----:R1:W2:Y:S02]  /*90c0*/  SYNCS.PHASECHK.TRANS64.TRYWAIT P0, [R0+URZ], R3 ;  /* 0x00000003000075a7 */ /* 0x0022a400080011ff */
[----:B--2---:R-:W-:Y:S05]  /*90d0*/  @!P0 NANOSLEEP.SYNCS 0x989680 ;  /* 0x009896800000895d */ /* 0x004fea0003900000 */
[----:B------:R-:W2:Y:S02]  /*90e0*/  @!P0 SYNCS.PHASECHK.TRANS64 P0, [R0+URZ], R3 ;  /* 0x00000003000085a7 */ /* 0x000ea400080010ff */
[----:B--2---:R-:W-:Y:S05]  /*90f0*/  @!P0 BRA `(.L_x_131) ;  /* 0xfffffffc00f08947 */ /* 0x004fea000383ffff */
[----:B------:R-:W-:Y:S05]  /*9100*/  BRA `(.L_x_132) ;  /* 0xffffff98004c7947 */ /* 0x000fea000383ffff */
.L_x_48:
[----:B-1----:R1:W2:Y:S02]  /*9110*/  SYNCS.PHASECHK.TRANS64.TRYWAIT P0, [R2+URZ+0xd0], R5 ;  /* 0x0000d005020075a7 */ /* 0x0022a400080011ff */
[----:B--2---:R-:W-:Y:S05]  /*9120*/  @!P0 NANOSLEEP.SYNCS 0x989680 ;  /* 0x009896800000895d */ /* 0x004fea0003900000 */
[----:B------:R-:W2:Y:S02]  /*9130*/  @!P0 SYNCS.PHASECHK.TRANS64 P0, [R2+URZ+0xd0], R5 ;  /* 0x0000d005020085a7 */ /* 0x000ea400080010ff */
[----:B--2---:R-:W-:Y:S05]  /*9140*/  @!P0 BRA `(.L_x_48) ;  /* 0xfffffffc00f08947 */ /* 0x004fea000383ffff */
[----:B------:R-:W-:Y:S05]  /*9150*/  BRA `(.L_x_133) ;  /* 0xffffff9800a87947 */ /* 0x000fea000383ffff */
.L_x_49:
[----:B------:R-:W-:-:S07]  /*9160*/  MOV R2, UR4 ;  /* 0x0000000400027c02 */ /* 0x000fce0008000f00 */
.L_x_134:
[----:B-1----:R1:W2:Y:S02]  /*9170*/  SYNCS.PHASECHK.TRANS64.TRYWAIT P0, [R2+URZ+0x80], R5 ;  /* 0x00008005020075a7 */ /* 0x0022a400080011ff */
[----:B--2---:R-:W-:Y:S05]  /*9180*/  @!P0 NANOSLEEP.SYNCS 0x989680 ;  /* 0x009896800000895d */ /* 0x004fea0003900000 */
[----:B------:R-:W2:Y:S02]  /*9190*/  @!P0 SYNCS.PHASECHK.TRANS64 P0, [R2+URZ+0x80], R5 ;  /* 0x00008005020085a7 */ /* 0x000ea400080010ff */
[----:B--2---:R-:W-:Y:S05]  /*91a0*/  @!P0 BRA `(.L_x_134) ;  /* 0xfffffffc00f08947 */ /* 0x004fea000383ffff */
[----:B------:R-:W-:Y:S05]  /*91b0*/  BRA `(.L_x_135) ;  /* 0xffffff9800b87947 */ /* 0x000fea000383ffff */
.L_x_50:
[----:B-1----:R1:W2:Y:S02]  /*91c0*/  SYNCS.PHASECHK.TRANS64.TRYWAIT P1, [R2+URZ+0x70], R5 ;  /* 0x00007005020075a7 */ /* 0x0022a400080211ff */
[----:B--2---:R-:W-:Y:S05]  /*91d0*/  @!P1 NANOSLEEP.SYNCS 0x989680 ;  /* 0x009896800000995d */ /* 0x004fea0003900000 */
[----:B------:R-:W2:Y:S02]  /*91e0*/  @!P1 SYNCS.PHASECHK.TRANS64 P1, [R2+URZ+0x70], R5 ;  /* 0x00007005020095a7 */ /* 0x000ea400080210ff */
[----:B--2---:R-:W-:Y:S05]  /*91f0*/  @!P1 BRA `(.L_x_50) ;  /* 0xfffffffc00f09947 */ /* 0x004fea000383ffff */
[----:B------:R-:W-:Y:S05]  /*9200*/  BRA `(.L_x_136) ;  /* 0xffffff9800e87947 */ /* 0x000fea000383ffff */
.L_x_53:
[----:B------:R-:W-:-:S07]  /*9210*/  MOV R0, UR4 ;  /* 0x0000000400007c02 */ /* 0x000fce0008000f00 */
.L_x_137:
[----:B-1----:R1:W2:Y:S02]  /*9220*/  SYNCS.PHASECHK.TRANS64.TRYWAIT P0, [R0+URZ+0x80], R3 ;  /* 0x00008003000075a7 */ /* 0x0022a400080011ff */
[----:B--2---:R-:W-:Y:S05]  /*9230*/  @!P0 NANOSLEEP.SYNCS 0x989680 ;  /* 0x009896800000895d */ /* 0x004fea0003900000 */
[----:B------:R-:W2:Y:S02]  /*9240*/  @!P0 SYNCS.PHASECHK.TRANS64 P0, [R0+URZ+0x80], R3 ;  /* 0x00008003000085a7 */ /* 0x000ea400080010ff */
[----:B--2---:R-:W-:Y:S05]  /*9250*/  @!P0 BRA `(.L_x_137) ;  /* 0xfffffffc00f08947 */ /* 0x004fea000383ffff */
[----:B------:R-:W-:Y:S05]  /*9260*/  BRA `(.L_x_52) ;  /* 0xffffff9c003c7947 */ /* 0x000fea000383ffff */
.L_x_62:
[----:B-1----:R-:W-:-:S04]  /*9270*/  MOV R0, UR5 ;  /* 0x0000000500007c02 */ /* 0x002fc80008000f00 */
[----:B------:R1:W2:Y:S03]  /*9280*/  SYNCS.PHASECHK.TRANS64.TRYWAIT P0, [R0+URZ+0x8], R7 ;  /* 0x00000807000075a7 */ /* 0x0002a600080011ff */
[----:B--2---:R-:W-:Y:S05]  /*9290*/  @!P0 NANOSLEEP.SYNCS 0x989680 ;  /* 0x009896800000895d */ /* 0x004fea0003900000 */
[----:B------:R-:W2:Y:S02]  /*92a0*/  @!P0 SYNCS.PHASECHK.TRANS64 P0, [R0+URZ+0x8], R7 ;  /* 0x00000807000085a7 */ /* 0x000ea400080010ff */
[----:B--2---:R-:W-:Y:S05]  /*92b0*/  @!P0 BRA `(.L_x_62) ;  /* 0xfffffffc00ec8947 */ /* 0x004fea000383ffff */
[----:B------:R-:W-:Y:S05]  /*92c0*/  BRA `(.L_x_61) ;  /* 0xffffff9c00f07947 */ /* 0x000fea000383ffff */
.L_x_64:
[----:B------:R-:W-:Y:S01]  /*92d0*/  BSSY B0, `(.L_x_138) ;  /* 0x0000006000007945 */ /* 0x000fe20003800000 */
[----:B------:R-:W-:-:S07]  /*92e0*/  MOV R15, 0xffffffff ;  /* 0xffffffff000f7802 */ /* 0x000fce0000000f00 */
[----:B-1---5:R-:W-:Y:S05]  /*92f0*/  WARPSYNC.COLLECTIVE R15, `(.L_x_139) ;  /* 0x000000000f0c7348 */ /* 0x022fea0003c00000 */
[----:B------:R-:W-:Y:S02]  /*9300*/  ELECT P6, UR79, PT ;  /* 0x00000000004f782f */ /* 0x000fe400038c0000 */
[----:B------:R-:W-:Y:S01]  /*9310*/  MOV R14, UR79 ;  /* 0x0000004f000e7c02 */ /* 0x000fe20008000f00 */
[----:B-1---5:R-:W-:Y:S10]  /*9320*/  ENDCOLLECTIVE ;  /* 0x000000000000791b */ /* 0x022ff40003800000 */
.L_x_139:
[----:B------:R-:W-:Y:S05]  /*9330*/  BSYNC B0 ;  /* 0x0000000000007941 */ /* 0x000fea0003800000 */
.L_x_138:
[----:B------:R-:W-:Y:S01]  /*9340*/  PLOP3.LUT P0, PT, P6, PT, PT, 0x80, 0x8 ;  /* 0x000000000008781c */ /* 0x000fe2000370f070 */
[----:B------:R-:W-:-:S12]  /*9350*/  BRA `(.L_x_140) ;  /* 0xffffffa0001c7947 */ /* 0x000fd8000383ffff */
.L_x_66:
[----:B-1----:R-:W-:-:S04]  /*9360*/  MOV R0, UR5 ;  /* 0x0000000500007c02 */ /* 0x002fc80008000f00 */
[----:B------:R1:W2:Y:S03]  /*9370*/  SYNCS.PHASECHK.TRANS64.TRYWAIT P0, [R0+URZ+0x8], R5 ;  /* 0x00000805000075a7 */ /* 0x0002a600080011ff */
[----:B--2---:R-:W-:Y:S05]  /*9380*/  @!P0 NANOSLEEP.SYNCS 0x989680 ;  /* 0x009896800000895d */ /* 0x004fea0003900000 */
[----:B------:R-:W2:Y:S02]  /*9390*/  @!P0 SYNCS.PHASECHK.TRANS64 P0, [R0+URZ+0x8], R5 ;  /* 0x00000805000085a7 */ /* 0x000ea400080010ff */
[----:B--2---:R-:W-:Y:S05]  /*93a0*/  @!P0 BRA `(.L_x_66) ;  /* 0xfffffffc00ec8947 */ /* 0x004fea000383ffff */
[----:B------:R-:W-:Y:S05]  /*93b0*/  BRA `(.L_x_65) ;  /* 0xffffffa000207947 */ /* 0x000fea000383ffff */
.L_x_67:
[----:B-1----:R1:W2:Y:S02]  /*93c0*/  SYNCS.PHASECHK.TRANS64.TRYWAIT P0, [R0+URZ+0x70], R5 ;  /* 0x00007005000075a7 */ /* 0x0022a400080011ff */
[----:B--2---:R-:W-:Y:S05]  /*93d0*/  @!P0 NANOSLEEP.SYNCS 0x989680 ;  /* 0x009896800000895d */ /* 0x004fea0003900000 */
[----:B------:R-:W2:Y:S02]  /*93e0*/  @!P0 SYNCS.PHASECHK.TRANS64 P0, [R0+URZ+0x70], R5 ;  /* 0x00007005000085a7 */ /* 0x000ea400080010ff */
[----:B--2---:R-:W-:Y:S05]  /*93f0*/  @!P0 BRA `(.L_x_67) ;  /* 0xfffffffc00f08947 */ /* 0x004fea000383ffff */
[----:B------:R-:W-:Y:S05]  /*9400*/  BRA `(.L_x_141) ;  /* 0xffffffa000f47947 */ /* 0x000fea000383ffff */
.L_x_69:
[----:B------:R-:W-:-:S07]  /*9410*/  MOV R0, UR19 ;  /* 0x0000001300007c02 */ /* 0x000fce0008000f00 */
.L_x_142:
[----:B-1----:R1:W2:Y:S02]  /*9420*/  SYNCS.PHASECHK.TRANS64.TRYWAIT P0, [R0+URZ+0xb0], R5 ;  /* 0x0000b005000075a7 */ /* 0x0022a400080011ff */
[----:B--2---:R-:W-:Y:S05]  /*9430*/  @!P0 NANOSLEEP.SYNCS 0x989680 ;  /* 0x009896800000895d */ /* 0x004fea0003900000 */
[----:B------:R-:W2:Y:S02]  /*9440*/  @!P0 SYNCS.PHASECHK.TRANS64 P0, [R0+URZ+0xb0], R5 ;  /* 0x0000b005000085a7 */ /* 0x000ea400080010ff */
[----:B--2---:R-:W-:Y:S05]  /*9450*/  @!P0 BRA `(.L_x_142) ;  /* 0xfffffffc00f08947 */ /* 0x004fea000383ffff */
[----:B------:R-:W-:Y:S05]  /*9460*/  BRA `(.L_x_143) ;  /* 0xffffffa4003c7947 */ /* 0x000fea000383ffff */
.L_x_72:
[----:B------:R-:W-:Y:S07]  /*9470*/  MOV R0, UR6 ;  /* 0x0000000600007c02 */ /* 0x000fee0008000f00 */
.L_x_144:
[----:B-1----:R1:W2:Y:S02]  /*9480*/  SYNCS.PHASECHK.TRANS64.TRYWAIT P0, [R0+URZ], R5 ;  /* 0x00000005000075a7 */ /* 0x0022a400080011ff */
[----:B--2---:R-:W-:Y:S05]  /*9490*/  @!P0 NANOSLEEP.SYNCS 0x989680 ;  /* 0x009896800000895d */ /* 0x004fea0003900000 */
[----:B------:R-:W2:Y:S02]  /*94a0*/  @!P0 SYNCS.PHASECHK.TRANS64 P0, [R0+URZ], R5 ;  /* 0x00000005000085a7 */ /* 0x000ea400080010ff */
[----:B--2---:R-:W-:Y:S05]  /*94b0*/  @!P0 BRA `(.L_x_144) ;  /* 0xfffffffc00f08947 */ /* 0x004fea000383ffff */
[----:B------:R-:W-:Y:S05]  /*94c0*/  BRA `(.L_x_71) ;  /* 0xffffffa400547947 */ /* 0x000fea000383ffff */
.L_x_76:
[----:B-1----:R-:W-:-:S07]  /*94d0*/  MOV R0, UR4 ;  /* 0x0000000400007c02 */ /* 0x002fce0008000f00 */
.L_x_145:
[----:B-1----:R1:W2:Y:S02]  /*94e0*/  SYNCS.PHASECHK.TRANS64.TRYWAIT P0, [R0+URZ], R3 ;  /* 0x00000003000075a7 */ /* 0x0022a400080011ff */
[----:B--2---:R-:W-:Y:S05]  /*94f0*/  @!P0 NANOSLEEP.SYNCS 0x989680 ;  /* 0x009896800000895d */ /* 0x004fea0003900000 */
[----:B------:R-:W2:Y:S02]  /*9500*/  @!P0 SYNCS.PHASECHK.TRANS64 P0, [R0+URZ], R3 ;  /* 0x00000003000085a7 */ /* 0x000ea400080010ff */
[----:B--2---:R-:W-:Y:S05]  /*9510*/  @!P0 BRA `(.L_x_145) ;  /* 0xfffffffc00f08947 */ /* 0x004fea000383ffff */
[----:B------:R-:W-:Y:S05]  /*9520*/  BRA `(.L_x_146) ;  /* 0xffffffa8000c7947 */ /* 0x000fea000383ffff */
.L_x_77:
[----:B------:R-:W-:-:S07]  /*9530*/  MOV R0, UR5 ;  /* 0x0000000500007c02 */ /* 0x000fce0008000f00 */
.L_x_147:
[----:B-1----:R1:W2:Y:S02]  /*9540*/  SYNCS.PHASECHK.TRANS64.TRYWAIT P0, [R0+URZ], R3 ;  /* 0x00000003000075a7 */ /* 0x0022a400080011ff */
[----:B--2---:R-:W-:Y:S05]  /*9550*/  @!P0 NANOSLEEP.SYNCS 0x989680 ;  /* 0x009896800000895d */ /* 0x004fea0003900000 */
[----:B------:R-:W2:Y:S02]  /*9560*/  @!P0 SYNCS.PHASECHK.TRANS64 P0, [R0+URZ], R3 ;  /* 0x00000003000085a7 */ /* 0x000ea400080010ff */
[----:B--2---:R-:W-:Y:S05]  /*9570*/  @!P0 BRA `(.L_x_147) ;  /* 0xfffffffc00f08947 */ /* 0x004fea000383ffff */
[----:B------:R-:W-:Y:S05]  /*9580*/  BRA `(.L_x_148) ;  /* 0xffffffa800187947 */ /* 0x000fea000383ffff */
.L_x_78:
[----:B------:R-:W-:-:S07]  /*9590*/  MOV R0, UR5 ;  /* 0x0000000500007c02 */ /* 0x000fce0008000f00 */
.L_x_149:
[----:B-1----:R1:W2:Y:S02]  /*95a0*/  SYNCS.PHASECHK.TRANS64.TRYWAIT P0, [R0+URZ], R3 ;  /* 0x00000003000075a7 */ /* 0x0022a400080011ff */
[----:B--2---:R-:W-:Y:S05]  /*95b0*/  @!P0 NANOSLEEP.SYNCS 0x989680 ;  /* 0x009896800000895d */ /* 0x004fea0003900000 */
[----:B------:R-:W2:Y:S02]  /*95c0*/  @!P0 SYNCS.PHASECHK.TRANS64 P0, [R0+URZ], R3 ;  /* 0x00000003000085a7 */ /* 0x000ea400080010ff */
[----:B--2---:R-:W-:Y:S05]  /*95d0*/  @!P0 BRA `(.L_x_149) ;  /* 0xfffffffc00f08947 */ /* 0x004fea000383ffff */
[----:B------:R-:W-:Y:S05]  /*95e0*/  BRA `(.L_x_150) ;  /* 0xffffffa800247947 */ /* 0x000fea000383ffff */
.L_x_81:
[----:B------:R-:W-:-:S07]  /*95f0*/  MOV R0, UR13 ;  /* 0x0000000d00007c02 */ /* 0x000fce0008000f00 */
.L_x_151:
[----:B-1----:R1:W2:Y:S02]  /*9600*/  SYNCS.PHASECHK.TRANS64.TRYWAIT P1, [R0+URZ+0xf0], R3 ;  /* 0x0000f003000075a7 */ /* 0x0022a400080211ff */
[----:B--2---:R-:W-:Y:S05]  /*9610*/  @!P1 NANOSLEEP.SYNCS 0x989680 ;  /* 0x009896800000995d */ /* 0x004fea0003900000 */
[----:B------:R-:W2:Y:S02]  /*9620*/  @!P1 SYNCS.PHASECHK.TRANS64 P1, [R0+URZ+0xf0], R3 ;  /* 0x0000f003000095a7 */ /* 0x000ea400080210ff */
[----:B--2---:R-:W-:Y:S05]  /*9630*/  @!P1 BRA `(.L_x_151) ;  /* 0xfffffffc00f09947 */ /* 0x004fea000383ffff */
[----:B------:R-:W-:Y:S05]  /*9640*/  BRA `(.L_x_152) ;  /* 0xffffffa800707947 */ /* 0x000fea000383ffff */
.L_x_86:
[----:B--2---:R2:W3:Y:S02]  /*9650*/  SYNCS.PHASECHK.TRANS64.TRYWAIT P0, [R12+URZ+0x70], R9 ;  /* 0x000070090c0075a7 */ /* 0x0044e400080011ff */
[----:B---3--:R-:W-:Y:S05]  /*9660*/  @!P0 NANOSLEEP.SYNCS 0x989680 ;  /* 0x009896800000895d */ /* 0x008fea0003900000 */
[----:B------:R-:W3:Y:S02]  /*9670*/  @!P0 SYNCS.PHASECHK.TRANS64 P0, [R12+URZ+0x70], R9 ;  /* 0x000070090c0085a7 */ /* 0x000ee400080010ff */
[----:B---3--:R-:W-:Y:S05]  /*9680*/  @!P0 BRA `(.L_x_86) ;  /* 0xfffffffc00f08947 */ /* 0x008fea000383ffff */
[----:B------:R-:W-:Y:S05]  /*9690*/  BRA `(.L_x_153) ;  /* 0xffffffac00907947 */ /* 0x000fea000383ffff */
.L_x_89:
[----:B------:R-:W-:Y:S07]  /*96a0*/  MOV R0, UR21 ;  /* 0x0000001500007c02 */ /* 0x000fee0008000f00 */
.L_x_154:
[----:B--2---:R2:W3:Y:S02]  /*96b0*/  SYNCS.PHASECHK.TRANS64.TRYWAIT P2, [R0+URZ+0x68], R11 ;  /* 0x0000680b000075a7 */ /* 0x0044e400080411ff */
[----:B---3--:R-:W-:Y:S05]  /*96c0*/  @!P2 NANOSLEEP.SYNCS 0x989680 ;  /* 0x009896800000a95d */ /* 0x008fea0003900000 */
[----:B------:R-:W3:Y:S02]  /*96d0*/  @!P2 SYNCS.PHASECHK.TRANS64 P2, [R0+URZ+0x68], R11 ;  /* 0x0000680b0000a5a7 */ /* 0x000ee400080410ff */
[----:B---3--:R-:W-:Y:S05]  /*96e0*/  @!P2 BRA `(.L_x_154) ;  /* 0xfffffffc00f0a947 */ /* 0x008fea000383ffff */
[----:B------:R-:W-:Y:S05]  /*96f0*/  BRA `(.L_x_88) ;  /* 0xffffffb000f87947 */ /* 0x000fea000383ffff */
.L_x_92:
[----:B--2---:R-:W-:Y:S07]  /*9700*/  MOV R0, UR21 ;  /* 0x0000001500007c02 */ /* 0x004fee0008000f00 */
.L_x_155:
[----:B--2---:R2:W3:Y:S02]  /*9710*/  SYNCS.PHASECHK.TRANS64.TRYWAIT P0, [R0+URZ+0x50], R9 ;  /* 0x00005009000075a7 */ /* 0x0044e400080011ff */
[----:B---3--:R-:W-:Y:S05]  /*9720*/  @!P0 NANOSLEEP.SYNCS 0x989680 ;  /* 0x009896800000895d */ /* 0x008fea0003900000 */
[----:B------:R-:W3:Y:S02]  /*9730*/  @!P0 SYNCS.PHASECHK.TRANS64 P0, [R0+URZ+0x50], R9 ;  /* 0x00005009000085a7 */ /* 0x000ee400080010ff */
[----:B---3--:R-:W-:Y:S05]  /*9740*/  @!P0 BRA `(.L_x_155) ;  /* 0xfffffffc00f08947 */ /* 0x008fea000383ffff */
[----:B------:R-:W-:Y:S05]  /*9750*/  BRA `(.L_x_156) ;  /* 0xffffffb400547947 */ /* 0x000fea000383ffff */
.L_x_93:
[----:B------:R-:W-:Y:S07]  /*9760*/  MOV R0, UR21 ;  /* 0x0000001500007c02 */ /* 0x000fee0008000f00 */
.L_x_157:
[----:B--2---:R2:W3:Y:S02]  /*9770*/  SYNCS.PHASECHK.TRANS64.TRYWAIT P0, [R0+URZ+0x58], R9 ;  /* 0x00005809000075a7 */ /* 0x0044e400080011ff */
[----:B---3--:R-:W-:Y:S05]  /*9780*/  @!P0 NANOSLEEP.SYNCS 0x989680 ;  /* 0x009896800000895d */ /* 0x008fea0003900000 */
[----:B------:R-:W3:Y:S02]  /*9790*/  @!P0 SYNCS.PHASECHK.TRANS64 P0, [R0+URZ+0x58], R9 ;  /* 0x00005809000085a7 */ /* 0x000ee400080010ff */
[----:B---3--:R-:W-:Y:S05]  /*97a0*/  @!P0 BRA `(.L_x_157) ;  /* 0xfffffffc00f08947 */ /* 0x008fea000383ffff */
[----:B------:R-:W-:Y:S05]  /*97b0*/  BRA `(.L_x_158) ;  /* 0xffffffb400907947 */ /* 0x000fea000383ffff */
.L_x_95:
[----:B------:R-:W-:-:S07]  /*97c0*/  MOV R0, UR21 ;  /* 0x0000001500007c02 */ /* 0x000fce0008000f00 */
.L_x_159:
[----:B---3--:R3:W4:Y:S02]  /*97d0*/  SYNCS.PHASECHK.TRANS64.TRYWAIT P0, [R0+URZ+0x50], R3 ;  /* 0x00005003000075a7 */ /* 0x00872400080011ff */
[----:B----4-:R-:W-:Y:S05]  /*97e0*/  @!P0 NANOSLEEP.SYNCS 0x989680 ;  /* 0x009896800000895d */ /* 0x010fea0003900000 */
[----:B------:R-:W4:Y:S02]  /*97f0*/  @!P0 SYNCS.PHASECHK.TRANS64 P0, [R0+URZ+0x50], R3 ;  /* 0x00005003000085a7 */ /* 0x000f2400080010ff */
[----:B----4-:R-:W-:Y:S05]  /*9800*/  @!P0 BRA `(.L_x_159) ;  /* 0xfffffffc00f08947 */ /* 0x010fea000383ffff */
[----:B------:R-:W-:Y:S05]  /*9810*/  BRA `(.L_x_160) ;  /* 0xffffffb800047947 */ /* 0x000fea000383ffff */
.L_x_97:
[----:B-1----:R1:W2:Y:S02]  /*9820*/  SYNCS.PHASECHK.TRANS64.TRYWAIT P0, [R3+URZ+0x70], R0 ;  /* 0x00007000030075a7 */ /* 0x0022a400080011ff */
[----:B--2---:R-:W-:Y:S05]  /*9830*/  @!P0 NANOSLEEP.SYNCS 0x989680 ;  /* 0x009896800000895d */ /* 0x004fea0003900000 */
[----:B------:R-:W2:Y:S02]  /*9840*/  @!P0 SYNCS.PHASECHK.TRANS64 P0, [R3+URZ+0x70], R0 ;  /* 0x00007000030085a7 */ /* 0x000ea400080010ff */
[----:B--2---:R-:W-:Y:S05]  /*9850*/  @!P0 BRA `(.L_x_97) ;  /* 0xfffffffc00f08947 */ /* 0x004fea000383ffff */
[----:B------:R-:W-:Y:S05]  /*9860*/  BRA `(.L_x_161) ;  /* 0xffffffb800c07947 */ /* 0x000fea000383ffff */
.L_x_108:
[----:B-1----:R1:W2:Y:S02]  /*9870*/  SYNCS.PHASECHK.TRANS64.TRYWAIT P1, [R3+URZ+0x40], R0 ;  /* 0x00004000030075a7 */ /* 0x0022a400080211ff */
[----:B--2---:R-:W-:Y:S05]  /*9880*/  @!P1 NANOSLEEP.SYNCS 0x989680 ;  /* 0x009896800000995d */ /* 0x004fea0003900000 */
[----:B------:R-:W2:Y:S02]  /*9890*/  @!P1 SYNCS.PHASECHK.TRANS64 P1, [R3+URZ+0x40], R0 ;  /* 0x00004000030095a7 */ /* 0x000ea400080210ff */
[----:B--2---:R-:W-:Y:S05]  /*98a0*/  @!P1 BRA `(.L_x_108) ;  /* 0xfffffffc00f09947 */ /* 0x004fea000383ffff */
[----:B------:R-:W-:Y:S05]  /*98b0*/  BRA `(.L_x_107) ;  /* 0xffffffc800407947 */ /* 0x000fea000383ffff */
.L_x_110:
[----:B-1----:R1:W4:Y:S02]  /*98c0*/  SYNCS.PHASECHK.TRANS64.TRYWAIT P0, [R144+URZ+0x90], R5 ;  /* 0x00009005900075a7 */ /* 0x00232400080011ff */
[----:B----4-:R-:W-:Y:S05]  /*98d0*/  @!P0 NANOSLEEP.SYNCS 0x989680 ;  /* 0x009896800000895d */ /* 0x010fea0003900000 */
[----:B------:R-:W4:Y:S02]  /*98e0*/  @!P0 SYNCS.PHASECHK.TRANS64 P0, [R144+URZ+0x90], R5 ;  /* 0x00009005900085a7 */ /* 0x000f2400080010ff */
[----:B----4-:R-:W-:Y:S05]  /*98f0*/  @!P0 BRA `(.L_x_110) ;  /* 0xfffffffc00f08947 */ /* 0x010fea000383ffff */
[----:B------:R-:W-:Y:S05]  /*9900*/  BRA `(.L_x_109) ;  /* 0xffffffc8009c7947 */ /* 0x000fea000383ffff */
.L_x_118:
[----:B--2---:R2:W3:Y:S02]  /*9910*/  SYNCS.PHASECHK.TRANS64.TRYWAIT P0, [R114+URZ+0x40], R3 ;  /* 0x00004003720075a7 */ /* 0x0044e400080011ff */
[----:B---3--:R-:W-:Y:S05]  /*9920*/  @!P0 NANOSLEEP.SYNCS 0x989680 ;  /* 0x009896800000895d */ /* 0x008fea0003900000 */
[----:B------:R-:W3:Y:S02]  /*9930*/  @!P0 SYNCS.PHASECHK.TRANS64 P0, [R114+URZ+0x40], R3 ;  /* 0x00004003720085a7 */ /* 0x000ee400080010ff */
[----:B---3--:R-:W-:Y:S05]  /*9940*/  @!P0 BRA `(.L_x_118) ;  /* 0xfffffffc00f08947 */ /* 0x008fea000383ffff */
[----:B------:R-:W-:Y:S05]  /*9950*/  BRA `(.L_x_117) ;  /* 0xffffffdc00a07947 */ /* 0x000fea000383ffff */
        .weak           $__internal_0_$__cuda_sm10x_tcgen05_guardrail_trap_col_being_dealloced_not_returned_by_alloc
        .type           $__internal_0_$__cuda_sm10x_tcgen05_guardrail_trap_col_being_dealloced_not_returned_by_alloc,@function
        .size           $__internal_0_$__cuda_sm10x_tcgen05_guardrail_trap_col_being_dealloced_not_returned_by_alloc,($__internal_1_$__cuda_sm10x_tcgen05_guardrail_trap_phase_invalid_during_alloc - $__internal_0_$__cuda_sm10x_tcgen05_guardrail_trap_col_being_dealloced_not_returned_by_alloc)
$__internal_0_$__cuda_sm10x_tcgen05_guardrail_trap_col_being_dealloced_not_returned_by_alloc:
[----:B------:R-:W-:Y:S05]  /*9960*/  BPT.TRAP 0x1 ;  /* 0x000000040000795c */ /* 0x000fea0000300000 */
[----:B------:R-:W-:-:S04]  /*9970*/  HFMA2 R3, -RZ, RZ, 0, 0 ;  /* 0x00000000ff037431 */ /* 0x000fc800000001ff */
[----:B------:R-:W-:Y:S05]  /*9980*/  RET.REL.NODEC R2 `(_ZN7cutlass13device_kernelINS_4gemm6kernel13GemmUniversalIN4cute5tupleIJiiiiEEENS1_10collective13CollectiveMmaINS1_35MainloopSm100TmaUmmaWarpSpecializedILi4ELi2ELi4ENS5_IJNS4_1CILi2EEESB_NSA_ILi1EEEEEEEENS5_IJNSA_ILi256EEENSA_ILi128EEENSA_ILi32EEEEEEaNS5_IJlSC_lEEEaSJ_NS4_8TiledMMAINS4_8MMA_AtomIJNS4_21SM100_MMA_S8_2x1SM_SSIaaiLi256ELi128ELNS4_4UMMA5MajorE0ELSO_0ELNSN_8SaturateE0EEEEEENS4_6LayoutINS5_IJSC_SC_SC_EEENS5_IJNSA_ILi0EEESU_SU_EEEEENS5_IJNS4_10UnderscoreESX_SX_EEEEENS4_28SM100_TMA_2SM_LOAD_MULTICASTENS4_14ComposedLayoutINS4_7SwizzleILi1ELi4ELi3EEENS4_18smem_ptr_flag_bitsILi8EEENSS_INS5_IJNSA_ILi8EEESH_EEENS5_IJSH_SC_EEEEEEEvNS4_8identityENS4_18SM100_TMA_2SM_LOADES1A_vS1B_EENS_8epilogue10collective18CollectiveEpilogueINS1E_23Sm100TmaWarpSpecializedILi2ELi2ELi64ELb0ELb0EEEJNS5_IJSG_SG_SH_EEENS5_IJNSS_ISG_SC_EENSS_INSA_ILi64EEESC_EEEEEaSJ_aSJ_NS1E_6fusion15FusionCallbacksIS1I_NS1O_17LinearCombinationIaiaiLNS_15FloatRoundStyleE2EEES1J_S1N_JEEENS4_5SM1004TMEM4LOAD26SM100_TMEM_LOAD_32dp32b64xENS4_13SM90_TMA_LOADENS11_INS12_ILi2ELi4ELi3EEES15_NSS_INS5_IJS16_S1L_EEENS5_IJS1L_SC_EEEEEEENS4_39AutoVectorizingCopyWithAssumedAlignmentILi128EEENS4_14SM90_TMA_STOREES23_S25_S25_EEEvvEEEEvNT_6ParamsE) ;  /* 0xffffff64029c7950 */ /* 0x000fea0003c3ffff */
        .weak           $__internal_1_$__cuda_sm10x_tcgen05_guardrail_trap_phase_invalid_during_alloc
        .type           $__internal_1_$__cuda_sm10x_tcgen05_guardrail_trap_phase_invalid_during_alloc,@function
        .size           $__internal_1_$__cuda_sm10x_tcgen05_guardrail_trap_phase_invalid_during_alloc,($__internal_2_$__cuda_sm10x_tcgen05_guardrail_trap_unallocated_columns_being_dealloced - $__internal_1_$__cuda_sm10x_tcgen05_guardrail_trap_phase_invalid_during_alloc)
$__internal_1_$__cuda_sm10x_tcgen05_guardrail_trap_phase_invalid_during_alloc:
[----:B------:R-:W-:Y:S05]  /*9990*/  BPT.TRAP 0x1 ;  /* 0x000000040000795c */ /* 0x000fea0000300000 */
[----:B------:R-:W-:-:S04]  /*99a0*/  MOV R5, 0x0 ;  /* 0x0000000000057802 */ /* 0x000fc80000000f00 */
[----:B------:R-:W-:Y:S05]  /*99b0*/  RET.REL.NODEC R4 `(_ZN7cutlass13device_kernelINS_4gemm6kernel13GemmUniversalIN4cute5tupleIJiiiiEEENS1_10collective13CollectiveMmaINS1_35MainloopSm100TmaUmmaWarpSpecializedILi4ELi2ELi4ENS5_IJNS4_1CILi2EEESB_NSA_ILi1EEEEEEEENS5_IJNSA_ILi256EEENSA_ILi128EEENSA_ILi32EEEEEEaNS5_IJlSC_lEEEaSJ_NS4_8TiledMMAINS4_8MMA_AtomIJNS4_21SM100_MMA_S8_2x1SM_SSIaaiLi256ELi128ELNS4_4UMMA5MajorE0ELSO_0ELNSN_8SaturateE0EEEEEENS4_6LayoutINS5_IJSC_SC_SC_EEENS5_IJNSA_ILi0EEESU_SU_EEEEENS5_IJNS4_10UnderscoreESX_SX_EEEEENS4_28SM100_TMA_2SM_LOAD_MULTICASTENS4_14ComposedLayoutINS4_7SwizzleILi1ELi4ELi3EEENS4_18smem_ptr_flag_bitsILi8EEENSS_INS5_IJNSA_ILi8EEESH_EEENS5_IJSH_SC_EEEEEEEvNS4_8identityENS4_18SM100_TMA_2SM_LOADES1A_vS1B_EENS_8epilogue10collective18CollectiveEpilogueINS1E_23Sm100TmaWarpSpecializedILi2ELi2ELi64ELb0ELb0EEEJNS5_IJSG_SG_SH_EEENS5_IJNSS_ISG_SC_EENSS_INSA_ILi64EEESC_EEEEEaSJ_aSJ_NS1E_6fusion15FusionCallbacksIS1I_NS1O_17LinearCombinationIaiaiLNS_15FloatRoundStyleE2EEES1J_S1N_JEEENS4_5SM1004TMEM4LOAD26SM100_TMEM_LOAD_32dp32b64xENS4_13SM90_TMA_LOADENS11_INS12_ILi2ELi4ELi3EEES15_NSS_INS5_IJS16_S1L_EEENS5_IJS1L_SC_EEEEEEENS4_39AutoVectorizingCopyWithAssumedAlignmentILi128EEENS4_14SM90_TMA_STOREES23_S25_S25_EEEvvEEEEvNT_6ParamsE) ;  /* 0xffffff6404907950 */ /* 0x000fea0003c3ffff */
        .weak           $__internal_2_$__cuda_sm10x_tcgen05_guardrail_trap_unallocated_columns_being_dealloced
        .type           $__internal_2_$__cuda_sm10x_tcgen05_guardrail_trap_unallocated_columns_being_dealloced,@function
        .size           $__internal_2_$__cuda_sm10x_tcgen05_guardrail_trap_unallocated_columns_being_dealloced,(.L_x_163 - $__internal_2_$__cuda_sm10x_tcgen05_guardrail_trap_unallocated_columns_being_dealloced)
$__internal_2_$__cuda_sm10x_tcgen05_guardrail_trap_unallocated_columns_being_dealloced:
[----:B------:R-:W-:Y:S05]  /*99c0*/  BPT.TRAP 0x1 ;  /* 0x000000040000795c */ /* 0x000fea0000300000 */
[----:B------:R-:W-:-:S04]  /*99d0*/  HFMA2 R3, -RZ, RZ, 0, 0 ;  /* 0x00000000ff037431 */ /* 0x000fc800000001ff */
[----:B------:R-:W-:Y:S05]  /*99e0*/  RET.REL.NODEC R2 `(_ZN7cutlass13device_kernelINS_4gemm6kernel13GemmUniversalIN4cute5tupleIJiiiiEEENS1_10collective13CollectiveMmaINS1_35MainloopSm100TmaUmmaWarpSpecializedILi4ELi2ELi4ENS5_IJNS4_1CILi2EEESB_NSA_ILi1EEEEEEEENS5_IJNSA_ILi256EEENSA_ILi128EEENSA_ILi32EEEEEEaNS5_IJlSC_lEEEaSJ_NS4_8TiledMMAINS4_8MMA_AtomIJNS4_21SM100_MMA_S8_2x1SM_SSIaaiLi256ELi128ELNS4_4UMMA5MajorE0ELSO_0ELNSN_8SaturateE0EEEEEENS4_6LayoutINS5_IJSC_SC_SC_EEENS5_IJNSA_ILi0EEESU_SU_EEEEENS5_IJNS4_10UnderscoreESX_SX_EEEEENS4_28SM100_TMA_2SM_LOAD_MULTICASTENS4_14ComposedLayoutINS4_7SwizzleILi1ELi4ELi3EEENS4_18smem_ptr_flag_bitsILi8EEENSS_INS5_IJNSA_ILi8EEESH_EEENS5_IJSH_SC_EEEEEEEvNS4_8identityENS4_18SM100_TMA_2SM_LOADES1A_vS1B_EENS_8epilogue10collective18CollectiveEpilogueINS1E_23Sm100TmaWarpSpecializedILi2ELi2ELi64ELb0ELb0EEEJNS5_IJSG_SG_SH_EEENS5_IJNSS_ISG_SC_EENSS_INSA_ILi64EEESC_EEEEEaSJ_aSJ_NS1E_6fusion15FusionCallbacksIS1I_NS1O_17LinearCombinationIaiaiLNS_15FloatRoundStyleE2EEES1J_S1N_JEEENS4_5SM1004TMEM4LOAD26SM100_TMEM_LOAD_32dp32b64xENS4_13SM90_TMA_LOADENS11_INS12_ILi2ELi4ELi3EEES15_NSS_INS5_IJS16_S1L_EEENS5_IJS1L_SC_EEEEEEENS4_39AutoVectorizingCopyWithAssumedAlignmentILi128EEENS4_14SM90_TMA_STOREES23_S25_S25_EEEvvEEEEvNT_6ParamsE) ;  /* 0xffffff6402847950 */ /* 0x000fea0003c3ffff */
.L_x_162:
[----:B------:R-:W-:-:S00]  /*99f0*/  BRA `(.L_x_162) ;  /* 0xfffffffc00fc7947 */ /* 0x000fc0000383ffff */
[----:B------:R-:W-:-:S00]  /*9a00*/  NOP ;  /* 0x0000000000007918 */ /* 0x000fc00000000000 */
[----:B------:R-:W-:-:S00]  /*9a10*/  NOP ;  /* 0x0000000000007918 */ /* 0x000fc00000000000 */
[----:B------:R-:W-:-:S00]  /*9a20*/  NOP ;  /* 0x0000000000007918 */ /* 0x000fc00000000000 */
[----:B------:R-:W-:-:S00]  /*9a30*/  NOP ;  /* 0x0000000000007918 */ /* 0x000fc00000000000 */
[----:B------:R-:W-:-:S00]  /*9a40*/  NOP ;  /* 0x0000000000007918 */ /* 0x000fc00000000000 */
[----:B------:R-:W-:-:S00]  /*9a50*/  NOP ;  /* 0x0000000000007918 */ /* 0x000fc00000000000 */
[----:B------:R-:W-:-:S00]  /*9a60*/  NOP ;  /* 0x0000000000007918 */ /* 0x000fc00000000000 */
[----:B------:R-:W-:-:S00]  /*9a70*/  NOP ;  /* 0x0000000000007918 */ /* 0x000fc00000000000 */
.L_x_163:


//--------------------- .nv.global.init           --------------------------
	.section	.nv.global.init,"aw",@progbits
.nv.global.init:
	.type		$str$27,@object
	.size		$str$27,($str$28 - $str$27)
$str$27:
        /*0000*/ 	.byte	0x28, 0x61, 0x64, 0x64, 0x72, 0x65, 0x73, 0x73, 0x20, 0x26, 0x20, 0x6d, 0x61, 0x73, 0x6b, 0x29
        /*0010*/ 	.byte	0x20, 0x3d, 0x3d, 0x20, 0x30, 0x00
	.type		$str$28,@object
	.size		$str$28,($str$26 - $str$28)
$str$28:
        /*0016*/ 	.byte	0x2f, 0x74, 0x6d, 0x70, 0x2f, 0x63, 0x75, 0x74, 0x6c, 0x61, 0x73, 0x73, 0x5f, 0x73, 0x77, 0x65
        /*0026*/ 	.byte	0x65, 0x70, 0x5f, 0x73, 0x72, 0x63, 0x2f, 0x69, 0x6e, 0x63, 0x6c, 0x75, 0x64, 0x65, 0x2f, 0x63
        /*0036*/ 	.byte	0x75, 0x74, 0x65, 0x2f, 0x70, 0x6f, 0x69, 0x6e, 0x74, 0x65, 0x72, 0x5f, 0x66, 0x6c, 0x61, 0x67
        /*0046*/ 	.byte	0x67, 0x65, 0x64, 0x2e, 0x68, 0x70, 0x70, 0x00
	.type		$str$26,@object
	.size		$str$26,($str$25 - $str$26)
$str$26:
        /*004e*/ 	.byte	0x2f, 0x74, 0x6d, 0x70, 0x2f, 0x63, 0x75, 0x74, 0x6c, 0x61, 0x73, 0x73, 0x5f, 0x73, 0x77, 0x65
        /*005e*/ 	.byte	0x65, 0x70, 0x5f, 0x73, 0x72, 0x63, 0x2f, 0x69, 0x6e, 0x63, 0x6c, 0x75, 0x64, 0x65, 0x2f, 0x63
        /*006e*/ 	.byte	0x75, 0x74, 0x65, 0x2f, 0x61, 0x74, 0x6f, 0x6d, 0x2f, 0x63, 0x6f, 0x70, 0x79, 0x5f, 0x74, 0x72
        /*007e*/ 	.byte	0x61, 0x69, 0x74, 0x73, 0x5f, 0x73, 0x6d, 0x31, 0x30, 0x30, 0x2e, 0x68, 0x70, 0x70, 0x00
	.type		$str$25,@object
	.size		$str$25,(__unnamed_1 - $str$25)
$str$25:
        /*008d*/ 	.byte	0x28, 0x28, 0x75, 0x69, 0x6e, 0x74, 0x33, 0x32, 0x5f, 0x74, 0x28, 0x74, 0x68, 0x72, 0x65, 0x61
        /*009d*/ 	.byte	0x64, 0x49, 0x64, 0x78, 0x2e, 0x78, 0x29, 0x20, 0x2f, 0x20, 0x33, 0x32, 0x29, 0x20, 0x25, 0x20
        /*00ad*/ 	.byte	0x34, 0x29, 0x20, 0x3d, 0x3d, 0x20, 0x28, 0x28, 0x28, 0x74, 0x6d, 0x65, 0x6d, 0x5f, 0x61, 0x64
        /*00bd*/ 	.byte	0x64, 0x72, 0x20, 0x3e, 0x3e, 0x20, 0x31, 0x36, 0x29, 0x20, 0x2f, 0x20, 0x33, 0x32, 0x29, 0x20
        /*00cd*/ 	.byte	0x25, 0x20, 0x34, 0x29, 0x00
	.type		__unnamed_1,@object
	.size		__unnamed_1,(__unnamed_2 - __unnamed_1)
__unnamed_1:
        /*00d2*/ 	.byte	0x61, 0x75, 0x74, 0x6f, 0x20, 0x63, 0x75, 0x74, 0x65, 0x3a, 0x3a, 0x61, 0x73, 0x5f, 0x70, 0x6f
        /* <DEDUP_REMOVED lines=24> */
        /*0262*/ 	.byte	0x5d, 0x00
	.type		__unnamed_2,@object
	.size		__unnamed_2,(.L_2 - __unnamed_2)
__unnamed_2:
        /* <DEDUP_REMOVED lines=42> */
        /*0504*/ 	.byte	0x43, 0x3c, 0x30, 0x3e, 0x3e, 0x3e, 0x3e, 0x5d, 0x00
.L_2:


//--------------------- .nv.shared._ZN7cutlass13device_kernelINS_4gemm6kernel13GemmUniversalIN4cute5tupleIJiiiiEEENS1_10collective13CollectiveMmaINS1_35MainloopSm100TmaUmmaWarpSpecializedILi4ELi2ELi4ENS5_IJNS4_1CILi2EEESB_NSA_ILi1EEEEEEEENS5_IJNSA_ILi256EEENSA_ILi128EEENSA_ILi32EEEEEEaNS5_IJlSC_lEEEaSJ_NS4_8TiledMMAINS4_8MMA_AtomIJNS4_21SM100_MMA_S8_2x1SM_SSIaaiLi256ELi128ELNS4_4UMMA5MajorE0ELSO_0ELNSN_8SaturateE0EEEEEENS4_6LayoutINS5_IJSC_SC_SC_EEENS5_IJNSA_ILi0EEESU_SU_EEEEENS5_IJNS4_10UnderscoreESX_SX_EEEEENS4_28SM100_TMA_2SM_LOAD_MULTICASTENS4_14ComposedLayoutINS4_7SwizzleILi1ELi4ELi3EEENS4_18smem_ptr_flag_bitsILi8EEENSS_INS5_IJNSA_ILi8EEESH_EEENS5_IJSH_SC_EEEEEEEvNS4_8identityENS4_18SM100_TMA_2SM_LOADES1A_vS1B_EENS_8epilogue10collective18CollectiveEpilogueINS1E_23Sm100TmaWarpSpecializedILi2ELi2ELi64ELb0ELb0EEEJNS5_IJSG_SG_SH_EEENS5_IJNSS_ISG_SC_EENSS_INSA_ILi64EEESC_EEEEEaSJ_aSJ_NS1E_6fusion15FusionCallbacksIS1I_NS1O_17LinearCombinationIaiaiLNS_15FloatRoundStyleE2EEES1J_S1N_JEEENS4_5SM1004TMEM4LOAD26SM100_TMEM_LOAD_32dp32b64xENS4_13SM90_TMA_LOADENS11_INS12_ILi2ELi4ELi3EEES15_NSS_INS5_IJS16_S1L_EEENS5_IJS1L_SC_EEEEEEENS4_39AutoVectorizingCopyWithAssumedAlignmentILi128EEENS4_14SM90_TMA_STOREES23_S25_S25_EEEvvEEEEvNT_6ParamsE --------------------------
	.section	.nv.shared._ZN7cutlass13device_kernelINS_4gemm6kernel13GemmUniversalIN4cute5tupleIJiiiiEEENS1_10collective13CollectiveMmaINS1_35MainloopSm100TmaUmmaWarpSpecializedILi4ELi2ELi4ENS5_IJNS4_1CILi2EEESB_NSA_ILi1EEEEEEEENS5_IJNSA_ILi256EEENSA_ILi128EEENSA_ILi32EEEEEEaNS5_IJlSC_lEEEaSJ_NS4_8TiledMMAINS4_8MMA_AtomIJNS4_21SM100_MMA_S8_2x1SM_SSIaaiLi256ELi128ELNS4_4UMMA5MajorE0ELSO_0ELNSN_8SaturateE0EEEEEENS4_6LayoutINS5_IJSC_SC_SC_EEENS5_IJNSA_ILi0EEESU_SU_EEEEENS5_IJNS4_10UnderscoreESX_SX_EEEEENS4_28SM100_TMA_2SM_LOAD_MULTICASTENS4_14ComposedLayoutINS4_7SwizzleILi1ELi4ELi3EEENS4_18smem_ptr_flag_bitsILi8EEENSS_INS5_IJNSA_ILi8EEESH_EEENS5_IJSH_SC_EEEEEEEvNS4_8identityENS4_18SM100_TMA_2SM_LOADES1A_vS1B_EENS_8epilogue10collective18CollectiveEpilogueINS1E_23Sm100TmaWarpSpecializedILi2ELi2ELi64ELb0ELb0EEEJNS5_IJSG_SG_SH_EEENS5_IJNSS_ISG_SC_EENSS_INSA_ILi64EEESC_EEEEEaSJ_aSJ_NS1E_6fusion15FusionCallbacksIS1I_NS1O_17LinearCombinationIaiaiLNS_15FloatRoundStyleE2EEES1J_S1N_JEEENS4_5SM1004TMEM4LOAD26SM100_TMEM_LOAD_32dp32b64xENS4_13SM90_TMA_LOADENS11_INS12_ILi2ELi4ELi3EEES15_NSS_INS5_IJS16_S1L_EEENS5_IJS1L_SC_EEEEEEENS4_39AutoVectorizingCopyWithAssumedAlignmentILi128EEENS4_14SM90_TMA_STOREES23_S25_S25_EEEvvEEEEvNT_6ParamsE,"aw",@nobits
	.sectionflags	@""
	.align	16
	.zero		1024


//--------------------- .nv.shared.reserved.0     --------------------------
	.section	.nv.shared.reserved.0,"aw",@nobits
	.weak		__nv_reservedSMEM_offset_0_alias
	.size		__nv_reservedSMEM_offset_0_alias, 0, 64
	.other		__nv_reservedSMEM_offset_0_alias,@"STO_CUDA_RESERVED_SHARED STV_DEFAULT"
__nv_reservedSMEM_offset_0_alias:
	.zero		0
.nv.shared.reserved.0:
	.zero		64
	.weak		__nv_reservedSMEM_tcgen05_partition
	.type		__nv_reservedSMEM_tcgen05_partition,@object
	.size		__nv_reservedSMEM_tcgen05_partition,(.L_0 - __nv_reservedSMEM_tcgen05_partition)
__nv_reservedSMEM_tcgen05_partition:
	.zero		32
.L_0:


//--------------------- .nv.global                --------------------------
	.section	.nv.global,"aw",@nobits
.nv.global:
	.type		_ZN39_INTERNAL_9381b2bb_4_k_cu_46ac1e6a_97514cute1_E,@object
	.size		_ZN39_INTERNAL_9381b2bb_4_k_cu_46ac1e6a_97514cute1_E,(_ZN39_INTERNAL_9381b2bb_4_k_cu_46ac1e6a_97514cuda3std3__45__cpo6cbeginE - _ZN39_INTERNAL_9381b2bb_4_k_cu_46ac1e6a_97514cute1_E)
_ZN39_INTERNAL_9381b2bb_4_k_cu_46ac1e6a_97514cute1_E:
	.zero		1
	.type		_ZN39_INTERNAL_9381b2bb_4_k_cu_46ac1e6a_97514cuda3std3__45__cpo6cbeginE,@object
	.size		_ZN39_INTERNAL_9381b2bb_4_k_cu_46ac1e6a_97514cuda3std3__45__cpo6cbeginE,(_ZN39_INTERNAL_9381b2bb_4_k_cu_46ac1e6a_97514cuda3std3__48in_placeE - _ZN39_INTERNAL_9381b2bb_4_k_cu_46ac1e6a_97514cuda3std3__45__cpo6cbeginE)
_ZN39_INTERNAL_9381b2bb_4_k_cu_46ac1e6a_97514cuda3std3__45__cpo6cbeginE:
	.zero		1
	.type		_ZN39_INTERNAL_9381b2bb_4_k_cu_46ac1e6a_97514cuda3std3__48in_placeE,@object
	.size		_ZN39_INTERNAL_9381b2bb_4_k_cu_46ac1e6a_97514cuda3std3__48in_placeE,(_ZN39_INTERNAL_9381b2bb_4_k_cu_46ac1e6a_97514cuda3std6ranges3__45__cpo9iter_moveE - _ZN39_INTERNAL_9381b2bb_4_k_cu_46ac1e6a_97514cuda3std3__48in_placeE)
_ZN39_INTERNAL_9381b2bb_4_k_cu_46ac1e6a_97514cuda3std3__48in_placeE:
	.zero		1
	.type		_ZN39_INTERNAL_9381b2bb_4_k_cu_46ac1e6a_97514cuda3std6ranges3__45__cpo9iter_moveE,@object
	.size		_ZN39_INTERNAL_9381b2bb_4_k_cu_46ac1e6a_97514cuda3std6ranges3__45__cpo9iter_moveE,(_ZN39_INTERNAL_9381b2bb_4_k_cu_46ac1e6a_97514cuda3std3__45__cpo5beginE - _ZN39_INTERNAL_9381b2bb_4_k_cu_46ac1e6a_97514cuda3std6ranges3__45__cpo9iter_moveE)
_ZN39_INTERNAL_9381b2bb_4_k_cu_46ac1e6a_97514cuda3std6ranges3__45__cpo9iter_moveE:
	.zero		1
	.type		_ZN39_INTERNAL_9381b2bb_4_k_cu_46ac1e6a_97514cuda3std3__45__cpo5beginE,@object
	.size		_ZN39_INTERNAL_9381b2bb_4_k_cu_46ac1e6a_97514cuda3std3__45__cpo5beginE,(_ZN39_INTERNAL_9381b2bb_4_k_cu_46ac1e6a_97514cuda3std3__441_GLOBAL__N__9381b2bb_4_k_cu_46ac1e6a_97516ignoreE - _ZN39_INTERNAL_9381b2bb_4_k_cu_46ac1e6a_97514cuda3std3__45__cpo5beginE)
_ZN39_INTERNAL_9381b2bb_4_k_cu_46ac1e6a_97514cuda3std3__45__cpo5beginE:
	.zero		1
	.type		_ZN39_INTERNAL_9381b2bb_4_k_cu_46ac1e6a_97514cuda3std3__441_GLOBAL__N__9381b2bb_4_k_cu_46ac1e6a_97516ignoreE,@object
	.size		_ZN39_INTERNAL_9381b2bb_4_k_cu_46ac1e6a_97514cuda3std3__441_GLOBAL__N__9381b2bb_4_k_cu_46ac1e6a_97516ignoreE,(_ZN39_INTERNAL_9381b2bb_4_k_cu_46ac1e6a_97514cute7productE - _ZN39_INTERNAL_9381b2bb_4_k_cu_46ac1e6a_97514cuda3std3__441_GLOBAL__N__9381b2bb_4_k_cu_46ac1e6a_97516ignoreE)
_ZN39_INTERNAL_9381b2bb_4_k_cu_46ac1e6a_97514cuda3std3__441_GLOBAL__N__9381b2bb_4_k_cu_46ac1e6a_97516ignoreE:
	.zero		1
	.type		_ZN39_INTERNAL_9381b2bb_4_k_cu_46ac1e6a_97514cute7productE,@object
	.size		_ZN39_INTERNAL_9381b2bb_4_k_cu_46ac1e6a_97514cute7productE,(_ZN39_INTERNAL_9381b2bb_4_k_cu_46ac1e6a_97514cuda3std3__45__cpo3endE - _ZN39_INTERNAL_9381b2bb_4_k_cu_46ac1e6a_97514cute7productE)
_ZN39_INTERNAL_9381b2bb_4_k_cu_46ac1e6a_97514cute7productE:
	.zero		1
	.type		_ZN39_INTERNAL_9381b2bb_4_k_cu_46ac1e6a_97514cuda3std3__45__cpo3endE,@object
	.size		_ZN39_INTERNAL_9381b2bb_4_k_cu_46ac1e6a_97514cuda3std3__45__cpo3endE,(_ZN39_INTERNAL_9381b2bb_4_k_cu_46ac1e6a_97514cuda3std3__419piecewise_constructE - _ZN39_INTERNAL_9381b2bb_4_k_cu_46ac1e6a_97514cuda3std3__45__cpo3endE)
_ZN39_INTERNAL_9381b2bb_4_k_cu_46ac1e6a_97514cuda3std3__45__cpo3endE:
	.zero		1
	.type		_ZN39_INTERNAL_9381b2bb_4_k_cu_46ac1e6a_97514cuda3std3__419piecewise_constructE,@object
	.size		_ZN39_INTERNAL_9381b2bb_4_k_cu_46ac1e6a_97514cuda3std3__419piecewise_constructE,(_ZN39_INTERNAL_9381b2bb_4_k_cu_46ac1e6a_97514cuda3std3__45__cpo4cendE - _ZN39_INTERNAL_9381b2bb_4_k_cu_46ac1e6a_97514cuda3std3__419piecewise_constructE)
_ZN39_INTERNAL_9381b2bb_4_k_cu_46ac1e6a_97514cuda3std3__419piecewise_constructE:
	.zero		1
	.type		_ZN39_INTERNAL_9381b2bb_4_k_cu_46ac1e6a_97514cuda3std3__45__cpo4cendE,@object
	.size		_ZN39_INTERNAL_9381b2bb_4_k_cu_46ac1e6a_97514cuda3std3__45__cpo4cendE,(_ZN39_INTERNAL_9381b2bb_4_k_cu_46ac1e6a_97514cuda3std6ranges3__45__cpo4swapE - _ZN39_INTERNAL_9381b2bb_4_k_cu_46ac1e6a_97514cuda3std3__45__cpo4cendE)
_ZN39_INTERNAL_9381b2bb_4_k_cu_46ac1e6a_97514cuda3std3__45__cpo4cendE:
	.zero		1
	.type		_ZN39_INTERNAL_9381b2bb_4_k_cu_46ac1e6a_97514cuda3std6ranges3__45__cpo4swapE,@object
	.size		_ZN39_INTERNAL_9381b2bb_4_k_cu_46ac1e6a_97514cuda3std6ranges3__45__cpo4swapE,(.L_10 - _ZN39_INTERNAL_9381b2bb_4_k_cu_46ac1e6a_97514cuda3std6ranges3__45__cpo4swapE)
_ZN39_INTERNAL_9381b2bb_4_k_cu_46ac1e6a_97514cuda3std6ranges3__45__cpo4swapE:
	.zero		1
.L_10:


//--------------------- .nv.constant0._ZN7cutlass13device_kernelINS_4gemm6kernel13GemmUniversalIN4cute5tupleIJiiiiEEENS1_10collective13CollectiveMmaINS1_35MainloopSm100TmaUmmaWarpSpecializedILi4ELi2ELi4ENS5_IJNS4_1CILi2EEESB_NSA_ILi1EEEEEEEENS5_IJNSA_ILi256EEENSA_ILi128EEENSA_ILi32EEEEEEaNS5_IJlSC_lEEEaSJ_NS4_8TiledMMAINS4_8MMA_AtomIJNS4_21SM100_MMA_S8_2x1SM_SSIaaiLi256ELi128ELNS4_4UMMA5MajorE0ELSO_0ELNSN_8SaturateE0EEEEEENS4_6LayoutINS5_IJSC_SC_SC_EEENS5_IJNSA_ILi0EEESU_SU_EEEEENS5_IJNS4_10UnderscoreESX_SX_EEEEENS4_28SM100_TMA_2SM_LOAD_MULTICASTENS4_14ComposedLayoutINS4_7SwizzleILi1ELi4ELi3EEENS4_18smem_ptr_flag_bitsILi8EEENSS_INS5_IJNSA_ILi8EEESH_EEENS5_IJSH_SC_EEEEEEEvNS4_8identityENS4_18SM100_TMA_2SM_LOADES1A_vS1B_EENS_8epilogue10collective18CollectiveEpilogueINS1E_23Sm100TmaWarpSpecializedILi2ELi2ELi64ELb0ELb0EEEJNS5_IJSG_SG_SH_EEENS5_IJNSS_ISG_SC_EENSS_INSA_ILi64EEESC_EEEEEaSJ_aSJ_NS1E_6fusion15FusionCallbacksIS1I_NS1O_17LinearCombinationIaiaiLNS_15FloatRoundStyleE2EEES1J_S1N_JEEENS4_5SM1004TMEM4LOAD26SM100_TMEM_LOAD_32dp32b64xENS4_13SM90_TMA_LOADENS11_INS12_ILi2ELi4ELi3EEES15_NSS_INS5_IJS16_S1L_EEENS5_IJS1L_SC_EEEEEEENS4_39AutoVectorizingCopyWithAssumedAlignmentILi128EEENS4_14SM90_TMA_STOREES23_S25_S25_EEEvvEEEEvNT_6ParamsE --------------------------
	.section	.nv.constant0._ZN7cutlass13device_kernelINS_4gemm6kernel13GemmUniversalIN4cute5tupleIJiiiiEEENS1_10collective13CollectiveMmaINS1_35MainloopSm100TmaUmmaWarpSpecializedILi4ELi2ELi4ENS5_IJNS4_1CILi2EEESB_NSA_ILi1EEEEEEEENS5_IJNSA_ILi256EEENSA_ILi128EEENSA_ILi32EEEEEEaNS5_IJlSC_lEEEaSJ_NS4_8TiledMMAINS4_8MMA_AtomIJNS4_21SM100_MMA_S8_2x1SM_SSIaaiLi256ELi128ELNS4_4UMMA5MajorE0ELSO_0ELNSN_8SaturateE0EEEEEENS4_6LayoutINS5_IJSC_SC_SC_EEENS5_IJNSA_ILi0EEESU_SU_EEEEENS5_IJNS4_10UnderscoreESX_SX_EEEEENS4_28SM100_TMA_2SM_LOAD_MULTICASTENS4_14ComposedLayoutINS4_7SwizzleILi1ELi4ELi3EEENS4_18smem_ptr_flag_bitsILi8EEENSS_INS5_IJNSA_ILi8EEESH_EEENS5_IJSH_SC_EEEEEEEvNS4_8identityENS4_18SM100_TMA_2SM_LOADES1A_vS1B_EENS_8epilogue10collective18CollectiveEpilogueINS1E_23Sm100TmaWarpSpecializedILi2ELi2ELi64ELb0ELb0EEEJNS5_IJSG_SG_SH_EEENS5_IJNSS_ISG_SC_EENSS_INSA_ILi64EEESC_EEEEEaSJ_aSJ_NS1E_6fusion15FusionCallbacksIS1I_NS1O_17LinearCombinationIaiaiLNS_15FloatRoundStyleE2EEES1J_S1N_JEEENS4_5SM1004TMEM4LOAD26SM100_TMEM_LOAD_32dp32b64xENS4_13SM90_TMA_LOADENS11_INS12_ILi2ELi4ELi3EEES15_NSS_INS5_IJS16_S1L_EEENS5_IJS1L_SC_EEEEEEENS4_39AutoVectorizingCopyWithAssumedAlignmentILi128EEENS4_14SM90_TMA_STOREES23_S25_S25_EEEvvEEEEvNT_6ParamsE,"a",@progbits
	.sectionflags	@""
	.align	4
.nv.constant0._ZN7cutlass13device_kernelINS_4gemm6kernel13GemmUniversalIN4cute5tupleIJiiiiEEENS1_10collective13CollectiveMmaINS1_35MainloopSm100TmaUmmaWarpSpecializedILi4ELi2ELi4ENS5_IJNS4_1CILi2EEESB_NSA_ILi1EEEEEEEENS5_IJNSA_ILi256EEENSA_ILi128EEENSA_ILi32EEEEEEaNS5_IJlSC_lEEEaSJ_NS4_8TiledMMAINS4_8MMA_AtomIJNS4_21SM100_MMA_S8_2x1SM_SSIaaiLi256ELi128ELNS4_4UMMA5MajorE0ELSO_0ELNSN_8SaturateE0EEEEEENS4_6LayoutINS5_IJSC_SC_SC_EEENS5_IJNSA_ILi0EEESU_SU_EEEEENS5_IJNS4_10UnderscoreESX_SX_EEEEENS4_28SM100_TMA_2SM_LOAD_MULTICASTENS4_14ComposedLayoutINS4_7SwizzleILi1ELi4ELi3EEENS4_18smem_ptr_flag_bitsILi8EEENSS_INS5_IJNSA_ILi8EEESH_EEENS5_IJSH_SC_EEEEEEEvNS4_8identityENS4_18SM100_TMA_2SM_LOADES1A_vS1B_EENS_8epilogue10collective18CollectiveEpilogueINS1E_23Sm100TmaWarpSpecializedILi2ELi2ELi64ELb0ELb0EEEJNS5_IJSG_SG_SH_EEENS5_IJNSS_ISG_SC_EENSS_INSA_ILi64EEESC_EEEEEaSJ_aSJ_NS1E_6fusion15FusionCallbacksIS1I_NS1O_17LinearCombinationIaiaiLNS_15FloatRoundStyleE2EEES1J_S1N_JEEENS4_5SM1004TMEM4LOAD26SM100_TMEM_LOAD_32dp32b64xENS4_13SM90_TMA_LOADENS11_INS12_ILi2ELi4ELi3EEES15_NSS_INS5_IJS16_S1L_EEENS5_IJS1L_SC_EEEEEEENS4_39AutoVectorizingCopyWithAssumedAlignmentILi128EEENS4_14SM90_TMA_STOREES23_S25_S25_EEEvvEEEEvNT_6ParamsE:
	.zero		2944


//--------------------- SYMBOLS --------------------------

	.type		.nv.reservedSmem.offset0,@object
	.size		.nv.reservedSmem.offset0,0x4
	.type		.nv.reservedSmem.cap,@object
	.size		.nv.reservedSmem.cap,0x4
	.type		__assertfail,@function
